







.version 5.0
.target sm_61
.address_size 64


.global .align 8 .b8 _ZTVSt9basic_iosIcSt11char_traitsIcEE[32];
.global .align 8 .b8 _ZTTSo[8];
.global .align 8 .b8 _ZTVSt15basic_streambufIcSt11char_traitsIcEE[128];
.global .align 8 .b8 _ZTVNSt7__cxx1115basic_stringbufIcSt11char_traitsIcESaIcEEE[128];
.global .align 8 .b8 _ZTTNSt7__cxx1119basic_ostringstreamIcSt11char_traitsIcESaIcEEE[8];
.global .align 8 .b8 _ZTVN10__cxxabiv119__pointer_type_infoE[8];
.global .align 8 .b8 _ZTVN10__cxxabiv120__function_type_infoE[8];
.global .align 8 .b8 _ZTVN10__cxxabiv117__class_type_infoE[8];
.global .align 8 .b8 _ZTVN10__cxxabiv120__si_class_type_infoE[8];
.global .align 8 .b8 _ZTVN3c105ErrorE[40];
.global .align 8 .b8 _ZTVN6caffe28OperatorINS_11CUDAContextEEE[136];
.global .align 8 .b8 _ZTVN6caffe226UnaryElementwiseWithArgsOpINS_11TensorTypesIJfN3c104HalfEEEENS_11CUDAContextENS_27UnaryFunctorWithDefaultCtorINS_11ReluFunctorIS5_EEEENS_15SameTypeAsInputEEE[136];
.global .align 8 .b8 _ZTVN6caffe227BinaryElementwiseWithArgsOpINS_11TensorTypesIJfN3c104HalfEEEENS_11CUDAContextENS_28BinaryFunctorWithDefaultCtorINS_19ReluGradientFunctorIS5_EEEENS_15SameTypeAsInputEEE[136];

.visible .entry _ZN6caffe266_GLOBAL__N__42_tmpxft_00006ffb_00000000_7_relu_op_cpp1_ii_a0828ec818ReluHalfCUDAKernelEiPK6__halfPS1_(
.param .u32 _ZN6caffe266_GLOBAL__N__42_tmpxft_00006ffb_00000000_7_relu_op_cpp1_ii_a0828ec818ReluHalfCUDAKernelEiPK6__halfPS1__param_0,
.param .u64 _ZN6caffe266_GLOBAL__N__42_tmpxft_00006ffb_00000000_7_relu_op_cpp1_ii_a0828ec818ReluHalfCUDAKernelEiPK6__halfPS1__param_1,
.param .u64 _ZN6caffe266_GLOBAL__N__42_tmpxft_00006ffb_00000000_7_relu_op_cpp1_ii_a0828ec818ReluHalfCUDAKernelEiPK6__halfPS1__param_2
)
{
.reg .pred %p<4>;
.reg .b16 %rs<11>;
.reg .f32 %f<2>;
.reg .b32 %r<7>;
.reg .b64 %rd<16>;


ld.param.u64 %rd8, [_ZN6caffe266_GLOBAL__N__42_tmpxft_00006ffb_00000000_7_relu_op_cpp1_ii_a0828ec818ReluHalfCUDAKernelEiPK6__halfPS1__param_1];
ld.param.u64 %rd9, [_ZN6caffe266_GLOBAL__N__42_tmpxft_00006ffb_00000000_7_relu_op_cpp1_ii_a0828ec818ReluHalfCUDAKernelEiPK6__halfPS1__param_2];
mov.f32 %f1, 0f00000000;

	{ cvt.rn.f16.f32 %rs4, %f1;}


	mov.u32 %r1, %ntid.x;
mov.u32 %r2, %ctaid.x;
mov.u32 %r3, %tid.x;
mad.lo.s32 %r4, %r1, %r2, %r3;
cvt.u64.u32	%rd15, %r4;
ld.param.s32 %rd2, [_ZN6caffe266_GLOBAL__N__42_tmpxft_00006ffb_00000000_7_relu_op_cpp1_ii_a0828ec818ReluHalfCUDAKernelEiPK6__halfPS1__param_0];
setp.ge.u64	%p1, %rd15, %rd2;
@%p1 bra BB0_5;

cvta.to.global.u64 %rd3, %rd9;
mov.u32 %r5, %nctaid.x;
mul.lo.s32 %r6, %r5, %r1;
cvt.u64.u32	%rd4, %r6;

BB0_2:
shl.b64 %rd11, %rd15, 1;
add.s64 %rd10, %rd8, %rd11;

	ld.global.nc.b16 %rs5, [%rd10];

	
	{ .reg .pred __$temp3;
setp.gt.f16 __$temp3, %rs5, %rs4;
selp.u16 %rs6, 1, 0, __$temp3;}

	setp.eq.s16	%p2, %rs6, 0;
mov.u16 %rs10, %rs4;
@%p2 bra BB0_4;


	ld.global.nc.b16 %rs9, [%rd10];

	mov.u16 %rs10, %rs9;

BB0_4:
mov.u16 %rs3, %rs10;
add.s64 %rd14, %rd3, %rd11;
st.global.u16 [%rd14], %rs3;
add.s64 %rd15, %rd4, %rd15;
setp.lt.u64	%p3, %rd15, %rd2;
@%p3 bra BB0_2;

BB0_5:
ret;
}


.visible .entry _ZN6caffe266_GLOBAL__N__42_tmpxft_00006ffb_00000000_7_relu_op_cpp1_ii_a0828ec819ReluHalf2CUDAKernelEiPK7__half2PS1_(
.param .u32 _ZN6caffe266_GLOBAL__N__42_tmpxft_00006ffb_00000000_7_relu_op_cpp1_ii_a0828ec819ReluHalf2CUDAKernelEiPK7__half2PS1__param_0,
.param .u64 _ZN6caffe266_GLOBAL__N__42_tmpxft_00006ffb_00000000_7_relu_op_cpp1_ii_a0828ec819ReluHalf2CUDAKernelEiPK7__half2PS1__param_1,
.param .u64 _ZN6caffe266_GLOBAL__N__42_tmpxft_00006ffb_00000000_7_relu_op_cpp1_ii_a0828ec819ReluHalf2CUDAKernelEiPK7__half2PS1__param_2
)
{
.reg .pred %p<3>;
.reg .f32 %f<2>;
.reg .b32 %r<17>;
.reg .b64 %rd<14>;


ld.param.u64 %rd7, [_ZN6caffe266_GLOBAL__N__42_tmpxft_00006ffb_00000000_7_relu_op_cpp1_ii_a0828ec819ReluHalf2CUDAKernelEiPK7__half2PS1__param_1];
ld.param.u64 %rd8, [_ZN6caffe266_GLOBAL__N__42_tmpxft_00006ffb_00000000_7_relu_op_cpp1_ii_a0828ec819ReluHalf2CUDAKernelEiPK7__half2PS1__param_2];
mov.f32 %f1, 0f00000000;

	{.reg .f16 low;
cvt.rn.f16.f32 low, %f1;
mov.b32 %r3, {low,low};}


	mov.u32 %r2, %ntid.x;
mov.u32 %r4, %ctaid.x;
mov.u32 %r5, %tid.x;
mad.lo.s32 %r6, %r2, %r4, %r5;
cvt.u64.u32	%rd13, %r6;
ld.param.s32 %rd2, [_ZN6caffe266_GLOBAL__N__42_tmpxft_00006ffb_00000000_7_relu_op_cpp1_ii_a0828ec819ReluHalf2CUDAKernelEiPK7__half2PS1__param_0];
setp.ge.u64	%p1, %rd13, %rd2;
@%p1 bra BB1_3;

cvta.to.global.u64 %rd3, %rd8;
mov.u32 %r7, %nctaid.x;
mul.lo.s32 %r8, %r7, %r2;
cvt.u64.u32	%rd4, %r8;

BB1_2:
shl.b64 %rd11, %rd13, 2;
add.s64 %rd10, %rd7, %rd11;

	ld.global.nc.b32 %r9, [%rd10];

	
	{ set.gt.f16x2.f16x2 %r10,%r9,%r3;
}

	
	ld.global.nc.b32 %r13, [%rd10];

	
	{mul.f16x2 %r14,%r10,%r13;
}

	add.s64 %rd12, %rd3, %rd11;
st.global.u32 [%rd12], %r14;
add.s64 %rd13, %rd4, %rd13;
setp.lt.u64	%p2, %rd13, %rd2;
@%p2 bra BB1_2;

BB1_3:
ret;
}


.visible .entry _ZN6caffe266_GLOBAL__N__42_tmpxft_00006ffb_00000000_7_relu_op_cpp1_ii_a0828ec826ReluGradientHalfCUDAKernelEiPK6__halfS3_PS1_(
.param .u32 _ZN6caffe266_GLOBAL__N__42_tmpxft_00006ffb_00000000_7_relu_op_cpp1_ii_a0828ec826ReluGradientHalfCUDAKernelEiPK6__halfS3_PS1__param_0,
.param .u64 _ZN6caffe266_GLOBAL__N__42_tmpxft_00006ffb_00000000_7_relu_op_cpp1_ii_a0828ec826ReluGradientHalfCUDAKernelEiPK6__halfS3_PS1__param_1,
.param .u64 _ZN6caffe266_GLOBAL__N__42_tmpxft_00006ffb_00000000_7_relu_op_cpp1_ii_a0828ec826ReluGradientHalfCUDAKernelEiPK6__halfS3_PS1__param_2,
.param .u64 _ZN6caffe266_GLOBAL__N__42_tmpxft_00006ffb_00000000_7_relu_op_cpp1_ii_a0828ec826ReluGradientHalfCUDAKernelEiPK6__halfS3_PS1__param_3
)
{
.reg .pred %p<4>;
.reg .b16 %rs<11>;
.reg .f32 %f<2>;
.reg .b32 %r<7>;
.reg .b64 %rd<17>;


ld.param.u64 %rd7, [_ZN6caffe266_GLOBAL__N__42_tmpxft_00006ffb_00000000_7_relu_op_cpp1_ii_a0828ec826ReluGradientHalfCUDAKernelEiPK6__halfS3_PS1__param_1];
ld.param.u64 %rd8, [_ZN6caffe266_GLOBAL__N__42_tmpxft_00006ffb_00000000_7_relu_op_cpp1_ii_a0828ec826ReluGradientHalfCUDAKernelEiPK6__halfS3_PS1__param_2];
ld.param.u64 %rd9, [_ZN6caffe266_GLOBAL__N__42_tmpxft_00006ffb_00000000_7_relu_op_cpp1_ii_a0828ec826ReluGradientHalfCUDAKernelEiPK6__halfS3_PS1__param_3];
mov.f32 %f1, 0f00000000;

	{ cvt.rn.f16.f32 %rs4, %f1;}


	mov.u32 %r1, %ntid.x;
mov.u32 %r2, %ctaid.x;
mov.u32 %r3, %tid.x;
mad.lo.s32 %r4, %r1, %r2, %r3;
cvt.u64.u32	%rd16, %r4;
ld.param.s32 %rd2, [_ZN6caffe266_GLOBAL__N__42_tmpxft_00006ffb_00000000_7_relu_op_cpp1_ii_a0828ec826ReluGradientHalfCUDAKernelEiPK6__halfS3_PS1__param_0];
setp.ge.u64	%p1, %rd16, %rd2;
@%p1 bra BB2_5;

cvta.to.global.u64 %rd3, %rd9;
mov.u32 %r5, %nctaid.x;
mul.lo.s32 %r6, %r5, %r1;
cvt.u64.u32	%rd4, %r6;

BB2_2:
shl.b64 %rd11, %rd16, 1;
add.s64 %rd10, %rd8, %rd11;

	ld.global.nc.b16 %rs5, [%rd10];

	
	{ .reg .pred __$temp3;
setp.gt.f16 __$temp3, %rs5, %rs4;
selp.u16 %rs6, 1, 0, __$temp3;}

	setp.eq.s16	%p2, %rs6, 0;
mov.u16 %rs10, %rs4;
@%p2 bra BB2_4;

add.s64 %rd12, %rd7, %rd11;

	ld.global.nc.b16 %rs9, [%rd12];

	mov.u16 %rs10, %rs9;

BB2_4:
mov.u16 %rs3, %rs10;
add.s64 %rd15, %rd3, %rd11;
st.global.u16 [%rd15], %rs3;
add.s64 %rd16, %rd4, %rd16;
setp.lt.u64	%p3, %rd16, %rd2;
@%p3 bra BB2_2;

BB2_5:
ret;
}


.visible .entry _ZN6caffe266_GLOBAL__N__42_tmpxft_00006ffb_00000000_7_relu_op_cpp1_ii_a0828ec827ReluGradientHalf2CUDAKernelEiPK7__half2S3_PS1_(
.param .u32 _ZN6caffe266_GLOBAL__N__42_tmpxft_00006ffb_00000000_7_relu_op_cpp1_ii_a0828ec827ReluGradientHalf2CUDAKernelEiPK7__half2S3_PS1__param_0,
.param .u64 _ZN6caffe266_GLOBAL__N__42_tmpxft_00006ffb_00000000_7_relu_op_cpp1_ii_a0828ec827ReluGradientHalf2CUDAKernelEiPK7__half2S3_PS1__param_1,
.param .u64 _ZN6caffe266_GLOBAL__N__42_tmpxft_00006ffb_00000000_7_relu_op_cpp1_ii_a0828ec827ReluGradientHalf2CUDAKernelEiPK7__half2S3_PS1__param_2,
.param .u64 _ZN6caffe266_GLOBAL__N__42_tmpxft_00006ffb_00000000_7_relu_op_cpp1_ii_a0828ec827ReluGradientHalf2CUDAKernelEiPK7__half2S3_PS1__param_3
)
{
.reg .pred %p<3>;
.reg .f32 %f<2>;
.reg .b32 %r<17>;
.reg .b64 %rd<15>;


ld.param.u64 %rd7, [_ZN6caffe266_GLOBAL__N__42_tmpxft_00006ffb_00000000_7_relu_op_cpp1_ii_a0828ec827ReluGradientHalf2CUDAKernelEiPK7__half2S3_PS1__param_1];
ld.param.u64 %rd8, [_ZN6caffe266_GLOBAL__N__42_tmpxft_00006ffb_00000000_7_relu_op_cpp1_ii_a0828ec827ReluGradientHalf2CUDAKernelEiPK7__half2S3_PS1__param_2];
ld.param.u64 %rd9, [_ZN6caffe266_GLOBAL__N__42_tmpxft_00006ffb_00000000_7_relu_op_cpp1_ii_a0828ec827ReluGradientHalf2CUDAKernelEiPK7__half2S3_PS1__param_3];
mov.f32 %f1, 0f00000000;

	{.reg .f16 low;
cvt.rn.f16.f32 low, %f1;
mov.b32 %r3, {low,low};}


	mov.u32 %r2, %ntid.x;
mov.u32 %r4, %ctaid.x;
mov.u32 %r5, %tid.x;
mad.lo.s32 %r6, %r2, %r4, %r5;
cvt.u64.u32	%rd14, %r6;
ld.param.s32 %rd2, [_ZN6caffe266_GLOBAL__N__42_tmpxft_00006ffb_00000000_7_relu_op_cpp1_ii_a0828ec827ReluGradientHalf2CUDAKernelEiPK7__half2S3_PS1__param_0];
setp.ge.u64	%p1, %rd14, %rd2;
@%p1 bra BB3_3;

cvta.to.global.u64 %rd3, %rd9;
mov.u32 %r7, %nctaid.x;
mul.lo.s32 %r8, %r7, %r2;
cvt.u64.u32	%rd4, %r8;

BB3_2:
shl.b64 %rd12, %rd14, 2;
add.s64 %rd10, %rd8, %rd12;

	ld.global.nc.b32 %r9, [%rd10];

	
	{ set.gt.f16x2.f16x2 %r10,%r9,%r3;
}

	add.s64 %rd11, %rd7, %rd12;

	ld.global.nc.b32 %r13, [%rd11];

	
	{mul.f16x2 %r14,%r10,%r13;
}

	add.s64 %rd13, %rd3, %rd12;
st.global.u32 [%rd13], %r14;
add.s64 %rd14, %rd4, %rd14;
setp.lt.u64	%p2, %rd14, %rd2;
@%p2 bra BB3_2;

BB3_3:
ret;
}


.visible .entry _ZN6caffe266_GLOBAL__N__42_tmpxft_00006ffb_00000000_7_relu_op_cpp1_ii_a0828ec814ReluCUDAKernelIfEEviPKT_PS2_(
.param .u32 _ZN6caffe266_GLOBAL__N__42_tmpxft_00006ffb_00000000_7_relu_op_cpp1_ii_a0828ec814ReluCUDAKernelIfEEviPKT_PS2__param_0,
.param .u64 _ZN6caffe266_GLOBAL__N__42_tmpxft_00006ffb_00000000_7_relu_op_cpp1_ii_a0828ec814ReluCUDAKernelIfEEviPKT_PS2__param_1,
.param .u64 _ZN6caffe266_GLOBAL__N__42_tmpxft_00006ffb_00000000_7_relu_op_cpp1_ii_a0828ec814ReluCUDAKernelIfEEviPKT_PS2__param_2
)
{
.reg .pred %p<4>;
.reg .f32 %f<7>;
.reg .b32 %r<7>;
.reg .b64 %rd<16>;


ld.param.u64 %rd8, [_ZN6caffe266_GLOBAL__N__42_tmpxft_00006ffb_00000000_7_relu_op_cpp1_ii_a0828ec814ReluCUDAKernelIfEEviPKT_PS2__param_1];
ld.param.u64 %rd9, [_ZN6caffe266_GLOBAL__N__42_tmpxft_00006ffb_00000000_7_relu_op_cpp1_ii_a0828ec814ReluCUDAKernelIfEEviPKT_PS2__param_2];
mov.u32 %r1, %ntid.x;
mov.u32 %r2, %ctaid.x;
mov.u32 %r3, %tid.x;
mad.lo.s32 %r4, %r1, %r2, %r3;
cvt.u64.u32	%rd15, %r4;
ld.param.s32 %rd2, [_ZN6caffe266_GLOBAL__N__42_tmpxft_00006ffb_00000000_7_relu_op_cpp1_ii_a0828ec814ReluCUDAKernelIfEEviPKT_PS2__param_0];
setp.ge.u64	%p1, %rd15, %rd2;
@%p1 bra BB4_5;

cvta.to.global.u64 %rd3, %rd9;
mov.u32 %r5, %nctaid.x;
mul.lo.s32 %r6, %r5, %r1;
cvt.u64.u32	%rd4, %r6;

BB4_2:
shl.b64 %rd11, %rd15, 2;
add.s64 %rd10, %rd8, %rd11;

	ld.global.nc.f32 %f3, [%rd10];

	mov.f32 %f6, 0f00000000;
setp.leu.f32	%p2, %f3, 0f00000000;
@%p2 bra BB4_4;


	ld.global.nc.f32 %f6, [%rd10];


BB4_4:
add.s64 %rd14, %rd3, %rd11;
st.global.f32 [%rd14], %f6;
add.s64 %rd15, %rd4, %rd15;
setp.lt.u64	%p3, %rd15, %rd2;
@%p3 bra BB4_2;

BB4_5:
ret;
}


.visible .entry _ZN6caffe266_GLOBAL__N__42_tmpxft_00006ffb_00000000_7_relu_op_cpp1_ii_a0828ec822ReluGradientCUDAKernelIfEEviPKT_S4_PS2_(
.param .u32 _ZN6caffe266_GLOBAL__N__42_tmpxft_00006ffb_00000000_7_relu_op_cpp1_ii_a0828ec822ReluGradientCUDAKernelIfEEviPKT_S4_PS2__param_0,
.param .u64 _ZN6caffe266_GLOBAL__N__42_tmpxft_00006ffb_00000000_7_relu_op_cpp1_ii_a0828ec822ReluGradientCUDAKernelIfEEviPKT_S4_PS2__param_1,
.param .u64 _ZN6caffe266_GLOBAL__N__42_tmpxft_00006ffb_00000000_7_relu_op_cpp1_ii_a0828ec822ReluGradientCUDAKernelIfEEviPKT_S4_PS2__param_2,
.param .u64 _ZN6caffe266_GLOBAL__N__42_tmpxft_00006ffb_00000000_7_relu_op_cpp1_ii_a0828ec822ReluGradientCUDAKernelIfEEviPKT_S4_PS2__param_3
)
{
.reg .pred %p<4>;
.reg .f32 %f<7>;
.reg .b32 %r<7>;
.reg .b64 %rd<17>;


ld.param.u64 %rd7, [_ZN6caffe266_GLOBAL__N__42_tmpxft_00006ffb_00000000_7_relu_op_cpp1_ii_a0828ec822ReluGradientCUDAKernelIfEEviPKT_S4_PS2__param_1];
ld.param.u64 %rd8, [_ZN6caffe266_GLOBAL__N__42_tmpxft_00006ffb_00000000_7_relu_op_cpp1_ii_a0828ec822ReluGradientCUDAKernelIfEEviPKT_S4_PS2__param_2];
ld.param.u64 %rd9, [_ZN6caffe266_GLOBAL__N__42_tmpxft_00006ffb_00000000_7_relu_op_cpp1_ii_a0828ec822ReluGradientCUDAKernelIfEEviPKT_S4_PS2__param_3];
mov.u32 %r1, %ntid.x;
mov.u32 %r2, %ctaid.x;
mov.u32 %r3, %tid.x;
mad.lo.s32 %r4, %r1, %r2, %r3;
cvt.u64.u32	%rd16, %r4;
ld.param.s32 %rd2, [_ZN6caffe266_GLOBAL__N__42_tmpxft_00006ffb_00000000_7_relu_op_cpp1_ii_a0828ec822ReluGradientCUDAKernelIfEEviPKT_S4_PS2__param_0];
setp.ge.u64	%p1, %rd16, %rd2;
@%p1 bra BB5_5;

cvta.to.global.u64 %rd3, %rd9;
mov.u32 %r5, %nctaid.x;
mul.lo.s32 %r6, %r5, %r1;
cvt.u64.u32	%rd4, %r6;

BB5_2:
shl.b64 %rd11, %rd16, 2;
add.s64 %rd10, %rd8, %rd11;

	ld.global.nc.f32 %f3, [%rd10];

	mov.f32 %f6, 0f00000000;
setp.leu.f32	%p2, %f3, 0f00000000;
@%p2 bra BB5_4;

add.s64 %rd12, %rd7, %rd11;

	ld.global.nc.f32 %f6, [%rd12];


BB5_4:
add.s64 %rd15, %rd3, %rd11;
st.global.f32 [%rd15], %f6;
add.s64 %rd16, %rd4, %rd16;
setp.lt.u64	%p3, %rd16, %rd2;
@%p3 bra BB5_2;

BB5_5:
ret;
}




// ===== COMPILED SASS (sm_100) =====

	.target	sm_100

	.elftype	@"ET_EXEC"


//--------------------- .note.nv.tkinfo           --------------------------
	.section	.note.nv.tkinfo,"",@"SHT_NOTE"
	.sectionflags	@"SHF_NOTE_NV_TKINFO"
	.tkinfo
        /*0018*/ 	.word	0x00000002
        /*0030*/ 	.string	""
        /*0030*/ 	.string	"ptxas"
        /*0030*/ 	.string	"Cuda compilation tools, release 13.0, V13.0.88"
        /*0030*/ 	.string	"Build cuda_13.0.r13.0/compiler.36424714_0"
        /*0030*/ 	.string	"-arch sm_100 "



//--------------------- .note.nv.cuinfo           --------------------------
	.section	.note.nv.cuinfo,"",@"SHT_NOTE"
	.sectionflags	@"SHF_NOTE_NV_CUINFO"
        /*0018*/ 	.short	0x0002
        /*001a*/ 	.short	0x003d
        /*001c*/ 	.short	0x0082
	.zero		2


//--------------------- .nv.info                  --------------------------
	.section	.nv.info,"",@"SHT_CUDA_INFO"
	.align	4


	//----- nvinfo : EIATTR_REGCOUNT
	.align		4
        /*0000*/ 	.byte	0x04, 0x2f
        /*0002*/ 	.short	(.L_14 - .L_13)
	.align		4
.L_13:
        /*0004*/ 	.word	index@(_ZN6caffe266_GLOBAL__N__42_tmpxft_00006ffb_00000000_7_relu_op_cpp1_ii_a0828ec818ReluHalfCUDAKernelEiPK6__halfPS1_)
        /*0008*/ 	.word	0x0000000a


	//----- nvinfo : EIATTR_FRAME_SIZE
	.align		4
.L_14:
        /*000c*/ 	.byte	0x04, 0x11
        /*000e*/ 	.short	(.L_16 - .L_15)
	.align		4
.L_15:
        /*0010*/ 	.word	index@(_ZN6caffe266_GLOBAL__N__42_tmpxft_00006ffb_00000000_7_relu_op_cpp1_ii_a0828ec818ReluHalfCUDAKernelEiPK6__halfPS1_)
        /*0014*/ 	.word	0x00000000


	//----- nvinfo : EIATTR_REGCOUNT
	.align		4
.L_16:
        /*0018*/ 	.byte	0x04, 0x2f
        /*001a*/ 	.short	(.L_18 - .L_17)
	.align		4
.L_17:
        /*001c*/ 	.word	index@(_ZN6caffe266_GLOBAL__N__42_tmpxft_00006ffb_00000000_7_relu_op_cpp1_ii_a0828ec819ReluHalf2CUDAKernelEiPK7__half2PS1_)
        /*0020*/ 	.word	0x0000000c


	//----- nvinfo : EIATTR_FRAME_SIZE
	.align		4
.L_18:
        /*0024*/ 	.byte	0x04, 0x11
        /*0026*/ 	.short	(.L_20 - .L_19)
	.align		4
.L_19:
        /*0028*/ 	.word	index@(_ZN6caffe266_GLOBAL__N__42_tmpxft_00006ffb_00000000_7_relu_op_cpp1_ii_a0828ec819ReluHalf2CUDAKernelEiPK7__half2PS1_)
        /*002c*/ 	.word	0x00000000


	//----- nvinfo : EIATTR_REGCOUNT
	.align		4
.L_20:
        /*0030*/ 	.byte	0x04, 0x2f
        /*0032*/ 	.short	(.L_22 - .L_21)
	.align		4
.L_21:
        /*0034*/ 	.word	index@(_ZN6caffe266_GLOBAL__N__42_tmpxft_00006ffb_00000000_7_relu_op_cpp1_ii_a0828ec826ReluGradientHalfCUDAKernelEiPK6__halfS3_PS1_)
        /*0038*/ 	.word	0x0000000e


	//----- nvinfo : EIATTR_FRAME_SIZE
	.align		4
.L_22:
        /*003c*/ 	.byte	0x04, 0x11
        /*003e*/ 	.short	(.L_24 - .L_23)
	.align		4
.L_23:
        /*0040*/ 	.word	index@(_ZN6caffe266_GLOBAL__N__42_tmpxft_00006ffb_00000000_7_relu_op_cpp1_ii_a0828ec826ReluGradientHalfCUDAKernelEiPK6__halfS3_PS1_)
        /*0044*/ 	.word	0x00000000


	//----- nvinfo : EIATTR_REGCOUNT
	.align		4
.L_24:
        /*0048*/ 	.byte	0x04, 0x2f
        /*004a*/ 	.short	(.L_26 - .L_25)
	.align		4
.L_25:
        /*004c*/ 	.word	index@(_ZN6caffe266_GLOBAL__N__42_tmpxft_00006ffb_00000000_7_relu_op_cpp1_ii_a0828ec827ReluGradientHalf2CUDAKernelEiPK7__half2S3_PS1_)
        /*0050*/ 	.word	0x0000000e


	//----- nvinfo : EIATTR_FRAME_SIZE
	.align		4
.L_26:
        /*0054*/ 	.byte	0x04, 0x11
        /*0056*/ 	.short	(.L_28 - .L_27)
	.align		4
.L_27:
        /*0058*/ 	.word	index@(_ZN6caffe266_GLOBAL__N__42_tmpxft_00006ffb_00000000_7_relu_op_cpp1_ii_a0828ec827ReluGradientHalf2CUDAKernelEiPK7__half2S3_PS1_)
        /*005c*/ 	.word	0x00000000


	//----- nvinfo : EIATTR_REGCOUNT
	.align		4
.L_28:
        /*0060*/ 	.byte	0x04, 0x2f
        /*0062*/ 	.short	(.L_30 - .L_29)
	.align		4
.L_29:
        /*0064*/ 	.word	index@(_ZN6caffe266_GLOBAL__N__42_tmpxft_00006ffb_00000000_7_relu_op_cpp1_ii_a0828ec814ReluCUDAKernelIfEEviPKT_PS2_)
        /*0068*/ 	.word	0x0000000c


	//----- nvinfo : EIATTR_FRAME_SIZE
	.align		4
.L_30:
        /*006c*/ 	.byte	0x04, 0x11
        /*006e*/ 	.short	(.L_32 - .L_31)
	.align		4
.L_31:
        /*0070*/ 	.word	index@(_ZN6caffe266_GLOBAL__N__42_tmpxft_00006ffb_00000000_7_relu_op_cpp1_ii_a0828ec814ReluCUDAKernelIfEEviPKT_PS2_)
        /*0074*/ 	.word	0x00000000


	//----- nvinfo : EIATTR_REGCOUNT
	.align		4
.L_32:
        /*0078*/ 	.byte	0x04, 0x2f
        /*007a*/ 	.short	(.L_34 - .L_33)
	.align		4
.L_33:
        /*007c*/ 	.word	index@(_ZN6caffe266_GLOBAL__N__42_tmpxft_00006ffb_00000000_7_relu_op_cpp1_ii_a0828ec822ReluGradientCUDAKernelIfEEviPKT_S4_PS2_)
        /*0080*/ 	.word	0x0000000e


	//----- nvinfo : EIATTR_FRAME_SIZE
	.align		4
.L_34:
        /*0084*/ 	.byte	0x04, 0x11
        /*0086*/ 	.short	(.L_36 - .L_35)
	.align		4
.L_35:
        /*0088*/ 	.word	index@(_ZN6caffe266_GLOBAL__N__42_tmpxft_00006ffb_00000000_7_relu_op_cpp1_ii_a0828ec822ReluGradientCUDAKernelIfEEviPKT_S4_PS2_)
        /*008c*/ 	.word	0x00000000


	//----- nvinfo : EIATTR_MIN_STACK_SIZE
	.align		4
.L_36:
        /*0090*/ 	.byte	0x04, 0x12
        /*0092*/ 	.short	(.L_38 - .L_37)
	.align		4
.L_37:
        /*0094*/ 	.word	index@(_ZN6caffe266_GLOBAL__N__42_tmpxft_00006ffb_00000000_7_relu_op_cpp1_ii_a0828ec822ReluGradientCUDAKernelIfEEviPKT_S4_PS2_)
        /*0098*/ 	.word	0x00000000


	//----- nvinfo : EIATTR_MIN_STACK_SIZE
	.align		4
.L_38:
        /*009c*/ 	.byte	0x04, 0x12
        /*009e*/ 	.short	(.L_40 - .L_39)
	.align		4
.L_39:
        /*00a0*/ 	.word	index@(_ZN6caffe266_GLOBAL__N__42_tmpxft_00006ffb_00000000_7_relu_op_cpp1_ii_a0828ec814ReluCUDAKernelIfEEviPKT_PS2_)
        /*00a4*/ 	.word	0x00000000


	//----- nvinfo : EIATTR_MIN_STACK_SIZE
	.align		4
.L_40:
        /*00a8*/ 	.byte	0x04, 0x12
        /*00aa*/ 	.short	(.L_42 - .L_41)
	.align		4
.L_41:
        /*00ac*/ 	.word	index@(_ZN6caffe266_GLOBAL__N__42_tmpxft_00006ffb_00000000_7_relu_op_cpp1_ii_a0828ec827ReluGradientHalf2CUDAKernelEiPK7__half2S3_PS1_)
        /*00b0*/ 	.word	0x00000000


	//----- nvinfo : EIATTR_MIN_STACK_SIZE
	.align		4
.L_42:
        /*00b4*/ 	.byte	0x04, 0x12
        /*00b6*/ 	.short	(.L_44 - .L_43)
	.align		4
.L_43:
        /*00b8*/ 	.word	index@(_ZN6caffe266_GLOBAL__N__42_tmpxft_00006ffb_00000000_7_relu_op_cpp1_ii_a0828ec826ReluGradientHalfCUDAKernelEiPK6__halfS3_PS1_)
        /*00bc*/ 	.word	0x00000000


	//----- nvinfo : EIATTR_MIN_STACK_SIZE
	.align		4
.L_44:
        /*00c0*/ 	.byte	0x04, 0x12
        /*00c2*/ 	.short	(.L_46 - .L_45)
	.align		4
.L_45:
        /*00c4*/ 	.word	index@(_ZN6caffe266_GLOBAL__N__42_tmpxft_00006ffb_00000000_7_relu_op_cpp1_ii_a0828ec819ReluHalf2CUDAKernelEiPK7__half2PS1_)
        /*00c8*/ 	.word	0x00000000


	//----- nvinfo : EIATTR_MIN_STACK_SIZE
	.align		4
.L_46:
        /*00cc*/ 	.byte	0x04, 0x12
        /*00ce*/ 	.short	(.L_48 - .L_47)
	.align		4
.L_47:
        /*00d0*/ 	.word	index@(_ZN6caffe266_GLOBAL__N__42_tmpxft_00006ffb_00000000_7_relu_op_cpp1_ii_a0828ec818ReluHalfCUDAKernelEiPK6__halfPS1_)
        /*00d4*/ 	.word	0x00000000
.L_48:


//--------------------- .nv.compat                --------------------------
	.section	.nv.compat,"",@"SHT_CUDA_COMPAT_INFO"
	.align	4
        /*0000*/ 	.byte	0x02, 0x09, 0x00, 0x00, 0x02, 0x02, 0x01, 0x00, 0x02, 0x05, 0x05, 0x00, 0x03, 0x07, 0x01, 0x01
        /*0010*/ 	.byte	0x02, 0x03, 0x00, 0x00, 0x02, 0x06, 0x01, 0x00, 0x04, 0x0b, 0x08, 0x00, 0x09, 0x00, 0x00, 0x00
        /*0020*/ 	.byte	0x00, 0x00, 0x00, 0x00


//--------------------- .nv.info._ZN6caffe266_GLOBAL__N__42_tmpxft_00006ffb_00000000_7_relu_op_cpp1_ii_a0828ec822ReluGradientCUDAKernelIfEEviPKT_S4_PS2_ --------------------------
	.section	.nv.info._ZN6caffe266_GLOBAL__N__42_tmpxft_00006ffb_00000000_7_relu_op_cpp1_ii_a0828ec822ReluGradientCUDAKernelIfEEviPKT_S4_PS2_,"",@"SHT_CUDA_INFO"
	.sectionflags	@""
	.align	4


	//----- nvinfo : EIATTR_CUDA_API_VERSION
	.align		4
        /*0000*/ 	.byte	0x04, 0x37
        /*0002*/ 	.short	(.L_50 - .L_49)
.L_49:
        /*0004*/ 	.word	0x00000082


	//----- nvinfo : EIATTR_KPARAM_INFO
	.align		4
.L_50:
        /*0008*/ 	.byte	0x04, 0x17
        /*000a*/ 	.short	(.L_52 - .L_51)
.L_51:
        /*000c*/ 	.word	0x00000000
        /*0010*/ 	.short	0x0003
        /*0012*/ 	.short	0x0018
        /*0014*/ 	.byte	0x00, 0xf0, 0x21, 0x00


	//----- nvinfo : EIATTR_KPARAM_INFO
	.align		4
.L_52:
        /*0018*/ 	.byte	0x04, 0x17
        /*001a*/ 	.short	(.L_54 - .L_53)
.L_53:
        /*001c*/ 	.word	0x00000000
        /*0020*/ 	.short	0x0002
        /*0022*/ 	.short	0x0010
        /*0024*/ 	.byte	0x00, 0xf0, 0x21, 0x00


	//----- nvinfo : EIATTR_KPARAM_INFO
	.align		4
.L_54:
        /*0028*/ 	.byte	0x04, 0x17
        /*002a*/ 	.short	(.L_56 - .L_55)
.L_55:
        /*002c*/ 	.word	0x00000000
        /*0030*/ 	.short	0x0001
        /*0032*/ 	.short	0x0008
        /*0034*/ 	.byte	0x00, 0xf0, 0x21, 0x00


	//----- nvinfo : EIATTR_KPARAM_INFO
	.align		4
.L_56:
        /*0038*/ 	.byte	0x04, 0x17
        /*003a*/ 	.short	(.L_58 - .L_57)
.L_57:
        /*003c*/ 	.word	0x00000000
        /*0040*/ 	.short	0x0000
        /*0042*/ 	.short	0x0000
        /*0044*/ 	.byte	0x00, 0xf0, 0x11, 0x00


	//----- nvinfo : EIATTR_SPARSE_MMA_MASK
	.align		4
.L_58:
        /*0048*/ 	.byte	0x03, 0x50
        /*004a*/ 	.short	0x0000


	//----- nvinfo : EIATTR_MAXREG_COUNT
	.align		4
        /*004c*/ 	.byte	0x03, 0x1b
        /*004e*/ 	.short	0x00ff


	//----- nvinfo : EIATTR_MERCURY_ISA_VERSION
	.align		4
        /*0050*/ 	.byte	0x03, 0x5f
        /*0052*/ 	.short	0x0101


	//----- nvinfo : EIATTR_VRC_CTA_INIT_COUNT
	.align		4
        /*0054*/ 	.byte	0x02, 0x4a
	.zero		1
	.zero		1


	//----- nvinfo : EIATTR_EXIT_INSTR_OFFSETS
	.align		4
        /*0058*/ 	.byte	0x04, 0x1c
        /*005a*/ 	.short	(.L_60 - .L_59)


	//   ....[0]....
.L_59:
        /*005c*/ 	.word	0x00000090


	//   ....[1]....
        /*0060*/ 	.word	0x00000240


	//----- nvinfo : EIATTR_CRS_STACK_SIZE
	.align		4
.L_60:
        /*0064*/ 	.byte	0x04, 0x1e
        /*0066*/ 	.short	(.L_62 - .L_61)
.L_61:
        /*0068*/ 	.word	0x00000000


	//----- nvinfo : EIATTR_CBANK_PARAM_SIZE
	.align		4
.L_62:
        /*006c*/ 	.byte	0x03, 0x19
        /*006e*/ 	.short	0x0020


	//----- nvinfo : EIATTR_PARAM_CBANK
	.align		4
        /*0070*/ 	.byte	0x04, 0x0a
        /*0072*/ 	.short	(.L_64 - .L_63)
	.align		4
.L_63:
        /*0074*/ 	.word	index@(.nv.constant0._ZN6caffe266_GLOBAL__N__42_tmpxft_00006ffb_00000000_7_relu_op_cpp1_ii_a0828ec822ReluGradientCUDAKernelIfEEviPKT_S4_PS2_)
        /*0078*/ 	.short	0x0380
        /*007a*/ 	.short	0x0020


	//----- nvinfo : EIATTR_SW_WAR
	.align		4
.L_64:
        /*007c*/ 	.byte	0x04, 0x36
        /*007e*/ 	.short	(.L_66 - .L_65)
.L_65:
        /*0080*/ 	.word	0x00000008
.L_66:


//--------------------- .nv.info._ZN6caffe266_GLOBAL__N__42_tmpxft_00006ffb_00000000_7_relu_op_cpp1_ii_a0828ec814ReluCUDAKernelIfEEviPKT_PS2_ --------------------------
	.section	.nv.info._ZN6caffe266_GLOBAL__N__42_tmpxft_00006ffb_00000000_7_relu_op_cpp1_ii_a0828ec814ReluCUDAKernelIfEEviPKT_PS2_,"",@"SHT_CUDA_INFO"
	.sectionflags	@""
	.align	4


	//----- nvinfo : EIATTR_CUDA_API_VERSION
	.align		4
        /*0000*/ 	.byte	0x04, 0x37
        /*0002*/ 	.short	(.L_68 - .L_67)
.L_67:
        /*0004*/ 	.word	0x00000082


	//----- nvinfo : EIATTR_KPARAM_INFO
	.align		4
.L_68:
        /*0008*/ 	.byte	0x04, 0x17
        /*000a*/ 	.short	(.L_70 - .L_69)
.L_69:
        /*000c*/ 	.word	0x00000000
        /*0010*/ 	.short	0x0002
        /*0012*/ 	.short	0x0010
        /*0014*/ 	.byte	0x00, 0xf0, 0x21, 0x00


	//----- nvinfo : EIATTR_KPARAM_INFO
	.align		4
.L_70:
        /*0018*/ 	.byte	0x04, 0x17
        /*001a*/ 	.short	(.L_72 - .L_71)
.L_71:
        /*001c*/ 	.word	0x00000000
        /*0020*/ 	.short	0x0001
        /*0022*/ 	.short	0x0008
        /*0024*/ 	.byte	0x00, 0xf0, 0x21, 0x00


	//----- nvinfo : EIATTR_KPARAM_INFO
	.align		4
.L_72:
        /*0028*/ 	.byte	0x04, 0x17
        /*002a*/ 	.short	(.L_74 - .L_73)
.L_73:
        /*002c*/ 	.word	0x00000000
        /*0030*/ 	.short	0x0000
        /*0032*/ 	.short	0x0000
        /*0034*/ 	.byte	0x00, 0xf0, 0x11, 0x00


	//----- nvinfo : EIATTR_SPARSE_MMA_MASK
	.align		4
.L_74:
        /*0038*/ 	.byte	0x03, 0x50
        /*003a*/ 	.short	0x0000


	//----- nvinfo : EIATTR_MAXREG_COUNT
	.align		4
        /*003c*/ 	.byte	0x03, 0x1b
        /*003e*/ 	.short	0x00ff


	//----- nvinfo : EIATTR_MERCURY_ISA_VERSION
	.align		4
        /*0040*/ 	.byte	0x03, 0x5f
        /*0042*/ 	.short	0x0101


	//----- nvinfo : EIATTR_VRC_CTA_INIT_COUNT
	.align		4
        /*0044*/ 	.byte	0x02, 0x4a
	.zero		1
	.zero		1


	//----- nvinfo : EIATTR_EXIT_INSTR_OFFSETS
	.align		4
        /*0048*/ 	.byte	0x04, 0x1c
        /*004a*/ 	.short	(.L_76 - .L_75)


	//   ....[0]....
.L_75:
        /*004c*/ 	.word	0x00000090


	//   ....[1]....
        /*0050*/ 	.word	0x00000210


	//----- nvinfo : EIATTR_CRS_STACK_SIZE
	.align		4
.L_76:
        /*0054*/ 	.byte	0x04, 0x1e
        /*0056*/ 	.short	(.L_78 - .L_77)
.L_77:
        /*0058*/ 	.word	0x00000000


	//----- nvinfo : EIATTR_CBANK_PARAM_SIZE
	.align		4
.L_78:
        /*005c*/ 	.byte	0x03, 0x19
        /*005e*/ 	.short	0x0018


	//----- nvinfo : EIATTR_PARAM_CBANK
	.align		4
        /*0060*/ 	.byte	0x04, 0x0a
        /*0062*/ 	.short	(.L_80 - .L_79)
	.align		4
.L_79:
        /*0064*/ 	.word	index@(.nv.constant0._ZN6caffe266_GLOBAL__N__42_tmpxft_00006ffb_00000000_7_relu_op_cpp1_ii_a0828ec814ReluCUDAKernelIfEEviPKT_PS2_)
        /*0068*/ 	.short	0x0380
        /*006a*/ 	.short	0x0018


	//----- nvinfo : EIATTR_SW_WAR
	.align		4
.L_80:
        /*006c*/ 	.byte	0x04, 0x36
        /*006e*/ 	.short	(.L_82 - .L_81)
.L_81:
        /*0070*/ 	.word	0x00000008
.L_82:


//--------------------- .nv.info._ZN6caffe266_GLOBAL__N__42_tmpxft_00006ffb_00000000_7_relu_op_cpp1_ii_a0828ec827ReluGradientHalf2CUDAKernelEiPK7__half2S3_PS1_ --------------------------
	.section	.nv.info._ZN6caffe266_GLOBAL__N__42_tmpxft_00006ffb_00000000_7_relu_op_cpp1_ii_a0828ec827ReluGradientHalf2CUDAKernelEiPK7__half2S3_PS1_,"",@"SHT_CUDA_INFO"
	.sectionflags	@""
	.align	4


	//----- nvinfo : EIATTR_CUDA_API_VERSION
	.align		4
        /*0000*/ 	.byte	0x04, 0x37
        /*0002*/ 	.short	(.L_84 - .L_83)
.L_83:
        /*0004*/ 	.word	0x00000082


	//----- nvinfo : EIATTR_KPARAM_INFO
	.align		4
.L_84:
        /*0008*/ 	.byte	0x04, 0x17
        /*000a*/ 	.short	(.L_86 - .L_85)
.L_85:
        /*000c*/ 	.word	0x00000000
        /*0010*/ 	.short	0x0003
        /*0012*/ 	.short	0x0018
        /*0014*/ 	.byte	0x00, 0xf0, 0x21, 0x00


	//----- nvinfo : EIATTR_KPARAM_INFO
	.align		4
.L_86:
        /*0018*/ 	.byte	0x04, 0x17
        /*001a*/ 	.short	(.L_88 - .L_87)
.L_87:
        /*001c*/ 	.word	0x00000000
        /*0020*/ 	.short	0x0002
        /*0022*/ 	.short	0x0010
        /*0024*/ 	.byte	0x00, 0xf0, 0x21, 0x00


	//----- nvinfo : EIATTR_KPARAM_INFO
	.align		4
.L_88:
        /*0028*/ 	.byte	0x04, 0x17
        /*002a*/ 	.short	(.L_90 - .L_89)
.L_89:
        /*002c*/ 	.word	0x00000000
        /*0030*/ 	.short	0x0001
        /*0032*/ 	.short	0x0008
        /*0034*/ 	.byte	0x00, 0xf0, 0x21, 0x00


	//----- nvinfo : EIATTR_KPARAM_INFO
	.align		4
.L_90:
        /*0038*/ 	.byte	0x04, 0x17
        /*003a*/ 	.short	(.L_92 - .L_91)
.L_91:
        /*003c*/ 	.word	0x00000000
        /*0040*/ 	.short	0x0000
        /*0042*/ 	.short	0x0000
        /*0044*/ 	.byte	0x00, 0xf0, 0x11, 0x00


	//----- nvinfo : EIATTR_SPARSE_MMA_MASK
	.align		4
.L_92:
        /*0048*/ 	.byte	0x03, 0x50
        /*004a*/ 	.short	0x0000


	//----- nvinfo : EIATTR_MAXREG_COUNT
	.align		4
        /*004c*/ 	.byte	0x03, 0x1b
        /*004e*/ 	.short	0x00ff


	//----- nvinfo : EIATTR_MERCURY_ISA_VERSION
	.align		4
        /*0050*/ 	.byte	0x03, 0x5f
        /*0052*/ 	.short	0x0101


	//----- nvinfo : EIATTR_VRC_CTA_INIT_COUNT
	.align		4
        /*0054*/ 	.byte	0x02, 0x4a
	.zero		1
	.zero		1


	//----- nvinfo : EIATTR_EXIT_INSTR_OFFSETS
	.align		4
        /*0058*/ 	.byte	0x04, 0x1c
        /*005a*/ 	.short	(.L_94 - .L_93)


	//   ....[0]....
.L_93:
        /*005c*/ 	.word	0x00000090


	//   ....[1]....
        /*0060*/ 	.word	0x00000230


	//----- nvinfo : EIATTR_CRS_STACK_SIZE
	.align		4
.L_94:
        /*0064*/ 	.byte	0x04, 0x1e
        /*0066*/ 	.short	(.L_96 - .L_95)
.L_95:
        /*0068*/ 	.word	0x00000000


	//----- nvinfo : EIATTR_CBANK_PARAM_SIZE
	.align		4
.L_96:
        /*006c*/ 	.byte	0x03, 0x19
        /*006e*/ 	.short	0x0020


	//----- nvinfo : EIATTR_PARAM_CBANK
	.align		4
        /*0070*/ 	.byte	0x04, 0x0a
        /*0072*/ 	.short	(.L_98 - .L_97)
	.align		4
.L_97:
        /*0074*/ 	.word	index@(.nv.constant0._ZN6caffe266_GLOBAL__N__42_tmpxft_00006ffb_00000000_7_relu_op_cpp1_ii_a0828ec827ReluGradientHalf2CUDAKernelEiPK7__half2S3_PS1_)
        /*0078*/ 	.short	0x0380
        /*007a*/ 	.short	0x0020


	//----- nvinfo : EIATTR_SW_WAR
	.align		4
.L_98:
        /*007c*/ 	.byte	0x04, 0x36
        /*007e*/ 	.short	(.L_100 - .L_99)
.L_99:
        /*0080*/ 	.word	0x00000008
.L_100:


//--------------------- .nv.info._ZN6caffe266_GLOBAL__N__42_tmpxft_00006ffb_00000000_7_relu_op_cpp1_ii_a0828ec826ReluGradientHalfCUDAKernelEiPK6__halfS3_PS1_ --------------------------
	.section	.nv.info._ZN6caffe266_GLOBAL__N__42_tmpxft_00006ffb_00000000_7_relu_op_cpp1_ii_a0828ec826ReluGradientHalfCUDAKernelEiPK6__halfS3_PS1_,"",@"SHT_CUDA_INFO"
	.sectionflags	@""
	.align	4


	//----- nvinfo : EIATTR_CUDA_API_VERSION
	.align		4
        /*0000*/ 	.byte	0x04, 0x37
        /*0002*/ 	.short	(.L_102 - .L_101)
.L_101:
        /*0004*/ 	.word	0x00000082


	//----- nvinfo : EIATTR_KPARAM_INFO
	.align		4
.L_102:
        /*0008*/ 	.byte	0x04, 0x17
        /*000a*/ 	.short	(.L_104 - .L_103)
.L_103:
        /*000c*/ 	.word	0x00000000
        /*0010*/ 	.short	0x0003
        /*0012*/ 	.short	0x0018
        /*0014*/ 	.byte	0x00, 0xf0, 0x21, 0x00


	//----- nvinfo : EIATTR_KPARAM_INFO
	.align		4
.L_104:
        /*0018*/ 	.byte	0x04, 0x17
        /*001a*/ 	.short	(.L_106 - .L_105)
.L_105:
        /*001c*/ 	.word	0x00000000
        /*0020*/ 	.short	0x0002
        /*0022*/ 	.short	0x0010
        /*0024*/ 	.byte	0x00, 0xf0, 0x21, 0x00


	//----- nvinfo : EIATTR_KPARAM_INFO
	.align		4
.L_106:
        /*0028*/ 	.byte	0x04, 0x17
        /*002a*/ 	.short	(.L_108 - .L_107)
.L_107:
        /*002c*/ 	.word	0x00000000
        /*0030*/ 	.short	0x0001
        /*0032*/ 	.short	0x0008
        /*0034*/ 	.byte	0x00, 0xf0, 0x21, 0x00


	//----- nvinfo : EIATTR_KPARAM_INFO
	.align		4
.L_108:
        /*0038*/ 	.byte	0x04, 0x17
        /*003a*/ 	.short	(.L_110 - .L_109)
.L_109:
        /*003c*/ 	.word	0x00000000
        /*0040*/ 	.short	0x0000
        /*0042*/ 	.short	0x0000
        /*0044*/ 	.byte	0x00, 0xf0, 0x11, 0x00


	//----- nvinfo : EIATTR_SPARSE_MMA_MASK
	.align		4
.L_110:
        /*0048*/ 	.byte	0x03, 0x50
        /*004a*/ 	.short	0x0000


	//----- nvinfo : EIATTR_MAXREG_COUNT
	.align		4
        /*004c*/ 	.byte	0x03, 0x1b
        /*004e*/ 	.short	0x00ff


	//----- nvinfo : EIATTR_MERCURY_ISA_VERSION
	.align		4
        /*0050*/ 	.byte	0x03, 0x5f
        /*0052*/ 	.short	0x0101


	//----- nvinfo : EIATTR_VRC_CTA_INIT_COUNT
	.align		4
        /*0054*/ 	.byte	0x02, 0x4a
	.zero		1
	.zero		1


	//----- nvinfo : EIATTR_EXIT_INSTR_OFFSETS
	.align		4
        /*0058*/ 	.byte	0x04, 0x1c
        /*005a*/ 	.short	(.L_112 - .L_111)


	//   ....[0]....
.L_111:
        /*005c*/ 	.word	0x00000090


	//   ....[1]....
        /*0060*/ 	.word	0x00000240


	//----- nvinfo : EIATTR_CRS_STACK_SIZE
	.align		4
.L_112:
        /*0064*/ 	.byte	0x04, 0x1e
        /*0066*/ 	.short	(.L_114 - .L_113)
.L_113:
        /*0068*/ 	.word	0x00000000


	//----- nvinfo : EIATTR_CBANK_PARAM_SIZE
	.align		4
.L_114:
        /*006c*/ 	.byte	0x03, 0x19
        /*006e*/ 	.short	0x0020


	//----- nvinfo : EIATTR_PARAM_CBANK
	.align		4
        /*0070*/ 	.byte	0x04, 0x0a
        /*0072*/ 	.short	(.L_116 - .L_115)
	.align		4
.L_115:
        /*0074*/ 	.word	index@(.nv.constant0._ZN6caffe266_GLOBAL__N__42_tmpxft_00006ffb_00000000_7_relu_op_cpp1_ii_a0828ec826ReluGradientHalfCUDAKernelEiPK6__halfS3_PS1_)
        /*0078*/ 	.short	0x0380
        /*007a*/ 	.short	0x0020


	//----- nvinfo : EIATTR_SW_WAR
	.align		4
.L_116:
        /*007c*/ 	.byte	0x04, 0x36
        /*007e*/ 	.short	(.L_118 - .L_117)
.L_117:
        /*0080*/ 	.word	0x00000008
.L_118:


//--------------------- .nv.info._ZN6caffe266_GLOBAL__N__42_tmpxft_00006ffb_00000000_7_relu_op_cpp1_ii_a0828ec819ReluHalf2CUDAKernelEiPK7__half2PS1_ --------------------------
	.section	.nv.info._ZN6caffe266_GLOBAL__N__42_tmpxft_00006ffb_00000000_7_relu_op_cpp1_ii_a0828ec819ReluHalf2CUDAKernelEiPK7__half2PS1_,"",@"SHT_CUDA_INFO"
	.sectionflags	@""
	.align	4


	//----- nvinfo : EIATTR_CUDA_API_VERSION
	.align		4
        /*0000*/ 	.byte	0x04, 0x37
        /*0002*/ 	.short	(.L_120 - .L_119)
.L_119:
        /*0004*/ 	.word	0x00000082


	//----- nvinfo : EIATTR_KPARAM_INFO
	.align		4
.L_120:
        /*0008*/ 	.byte	0x04, 0x17
        /*000a*/ 	.short	(.L_122 - .L_121)
.L_121:
        /*000c*/ 	.word	0x00000000
        /*0010*/ 	.short	0x0002
        /*0012*/ 	.short	0x0010
        /*0014*/ 	.byte	0x00, 0xf0, 0x21, 0x00


	//----- nvinfo : EIATTR_KPARAM_INFO
	.align		4
.L_122:
        /*0018*/ 	.byte	0x04, 0x17
        /*001a*/ 	.short	(.L_124 - .L_123)
.L_123:
        /*001c*/ 	.word	0x00000000
        /*0020*/ 	.short	0x0001
        /*0022*/ 	.short	0x0008
        /*0024*/ 	.byte	0x00, 0xf0, 0x21, 0x00


	//----- nvinfo : EIATTR_KPARAM_INFO
	.align		4
.L_124:
        /*0028*/ 	.byte	0x04, 0x17
        /*002a*/ 	.short	(.L_126 - .L_125)
.L_125:
        /*002c*/ 	.word	0x00000000
        /*0030*/ 	.short	0x0000
        /*0032*/ 	.short	0x0000
        /*0034*/ 	.byte	0x00, 0xf0, 0x11, 0x00


	//----- nvinfo : EIATTR_SPARSE_MMA_MASK
	.align		4
.L_126:
        /*0038*/ 	.byte	0x03, 0x50
        /*003a*/ 	.short	0x0000


	//----- nvinfo : EIATTR_MAXREG_COUNT
	.align		4
        /*003c*/ 	.byte	0x03, 0x1b
        /*003e*/ 	.short	0x00ff


	//----- nvinfo : EIATTR_MERCURY_ISA_VERSION
	.align		4
        /*0040*/ 	.byte	0x03, 0x5f
        /*0042*/ 	.short	0x0101


	//----- nvinfo : EIATTR_VRC_CTA_INIT_COUNT
	.align		4
        /*0044*/ 	.byte	0x02, 0x4a
	.zero		1
	.zero		1


	//----- nvinfo : EIATTR_EXIT_INSTR_OFFSETS
	.align		4
        /*0048*/ 	.byte	0x04, 0x1c
        /*004a*/ 	.short	(.L_128 - .L_127)


	//   ....[0]....
.L_127:
        /*004c*/ 	.word	0x00000090


	//   ....[1]....
        /*0050*/ 	.word	0x00000200


	//----- nvinfo : EIATTR_CRS_STACK_SIZE
	.align		4
.L_128:
        /*0054*/ 	.byte	0x04, 0x1e
        /*0056*/ 	.short	(.L_130 - .L_129)
.L_129:
        /*0058*/ 	.word	0x00000000


	//----- nvinfo : EIATTR_CBANK_PARAM_SIZE
	.align		4
.L_130:
        /*005c*/ 	.byte	0x03, 0x19
        /*005e*/ 	.short	0x0018


	//----- nvinfo : EIATTR_PARAM_CBANK
	.align		4
        /*0060*/ 	.byte	0x04, 0x0a
        /*0062*/ 	.short	(.L_132 - .L_131)
	.align		4
.L_131:
        /*0064*/ 	.word	index@(.nv.constant0._ZN6caffe266_GLOBAL__N__42_tmpxft_00006ffb_00000000_7_relu_op_cpp1_ii_a0828ec819ReluHalf2CUDAKernelEiPK7__half2PS1_)
        /*0068*/ 	.short	0x0380
        /*006a*/ 	.short	0x0018


	//----- nvinfo : EIATTR_SW_WAR
	.align		4
.L_132:
        /*006c*/ 	.byte	0x04, 0x36
        /*006e*/ 	.short	(.L_134 - .L_133)
.L_133:
        /*0070*/ 	.word	0x00000008
.L_134:


//--------------------- .nv.info._ZN6caffe266_GLOBAL__N__42_tmpxft_00006ffb_00000000_7_relu_op_cpp1_ii_a0828ec818ReluHalfCUDAKernelEiPK6__halfPS1_ --------------------------
	.section	.nv.info._ZN6caffe266_GLOBAL__N__42_tmpxft_00006ffb_00000000_7_relu_op_cpp1_ii_a0828ec818ReluHalfCUDAKernelEiPK6__halfPS1_,"",@"SHT_CUDA_INFO"
	.sectionflags	@""
	.align	4


	//----- nvinfo : EIATTR_CUDA_API_VERSION
	.align		4
        /*0000*/ 	.byte	0x04, 0x37
        /*0002*/ 	.short	(.L_136 - .L_135)
.L_135:
        /*0004*/ 	.word	0x00000082


	//----- nvinfo : EIATTR_KPARAM_INFO
	.align		4
.L_136:
        /*0008*/ 	.byte	0x04, 0x17
        /*000a*/ 	.short	(.L_138 - .L_137)
.L_137:
        /*000c*/ 	.word	0x00000000
        /*0010*/ 	.short	0x0002
        /*0012*/ 	.short	0x0010
        /*0014*/ 	.byte	0x00, 0xf0, 0x21, 0x00


	//----- nvinfo : EIATTR_KPARAM_INFO
	.align		4
.L_138:
        /*0018*/ 	.byte	0x04, 0x17
        /*001a*/ 	.short	(.L_140 - .L_139)
.L_139:
        /*001c*/ 	.word	0x00000000
        /*0020*/ 	.short	0x0001
        /*0022*/ 	.short	0x0008
        /*0024*/ 	.byte	0x00, 0xf0, 0x21, 0x00


	//----- nvinfo : EIATTR_KPARAM_INFO
	.align		4
.L_140:
        /*0028*/ 	.byte	0x04, 0x17
        /*002a*/ 	.short	(.L_142 - .L_141)
.L_141:
        /*002c*/ 	.word	0x00000000
        /*0030*/ 	.short	0x0000
        /*0032*/ 	.short	0x0000
        /*0034*/ 	.byte	0x00, 0xf0, 0x11, 0x00


	//----- nvinfo : EIATTR_SPARSE_MMA_MASK
	.align		4
.L_142:
        /*0038*/ 	.byte	0x03, 0x50
        /*003a*/ 	.short	0x0000


	//----- nvinfo : EIATTR_MAXREG_COUNT
	.align		4
        /*003c*/ 	.byte	0x03, 0x1b
        /*003e*/ 	.short	0x00ff


	//----- nvinfo : EIATTR_MERCURY_ISA_VERSION
	.align		4
        /*0040*/ 	.byte	0x03, 0x5f
        /*0042*/ 	.short	0x0101


	//----- nvinfo : EIATTR_VRC_CTA_INIT_COUNT
	.align		4
        /*0044*/ 	.byte	0x02, 0x4a
	.zero		1
	.zero		1


	//----- nvinfo : EIATTR_EXIT_INSTR_OFFSETS
	.align		4
        /*0048*/ 	.byte	0x04, 0x1c
        /*004a*/ 	.short	(.L_144 - .L_143)


	//   ....[0]....
.L_143:
        /*004c*/ 	.word	0x00000090


	//   ....[1]....
        /*0050*/ 	.word	0x00000220


	//----- nvinfo : EIATTR_CRS_STACK_SIZE
	.align		4
.L_144:
        /*0054*/ 	.byte	0x04, 0x1e
        /*0056*/ 	.short	(.L_146 - .L_145)
.L_145:
        /*0058*/ 	.word	0x00000000


	//----- nvinfo : EIATTR_CBANK_PARAM_SIZE
	.align		4
.L_146:
        /*005c*/ 	.byte	0x03, 0x19
        /*005e*/ 	.short	0x0018


	//----- nvinfo : EIATTR_PARAM_CBANK
	.align		4
        /*0060*/ 	.byte	0x04, 0x0a
        /*0062*/ 	.short	(.L_148 - .L_147)
	.align		4
.L_147:
        /*0064*/ 	.word	index@(.nv.constant0._ZN6caffe266_GLOBAL__N__42_tmpxft_00006ffb_00000000_7_relu_op_cpp1_ii_a0828ec818ReluHalfCUDAKernelEiPK6__halfPS1_)
        /*0068*/ 	.short	0x0380
        /*006a*/ 	.short	0x0018


	//----- nvinfo : EIATTR_SW_WAR
	.align		4
.L_148:
        /*006c*/ 	.byte	0x04, 0x36
        /*006e*/ 	.short	(.L_150 - .L_149)
.L_149:
        /*0070*/ 	.word	0x00000008
.L_150:


//--------------------- .nv.callgraph             --------------------------
	.section	.nv.callgraph,"",@"SHT_CUDA_CALLGRAPH"
	.align	4
	.sectionentsize	8
	.align		4
        /*0000*/ 	.word	0x00000000
	.align		4
        /*0004*/ 	.word	0xffffffff
	.align		4
        /*0008*/ 	.word	0x00000000
	.align		4
        /*000c*/ 	.word	0xfffffffe
	.align		4
        /*0010*/ 	.word	0x00000000
	.align		4
        /*0014*/ 	.word	0xfffffffd
	.align		4
        /*0018*/ 	.word	0x00000000
	.align		4
        /*001c*/ 	.word	0xfffffffc


//--------------------- .nv.constant4             --------------------------
	.section	.nv.constant4,"a",@progbits
	.align	8
	.align		8
.nv.constant4:
        /*0000*/ 	.dword	_ZTVSt9basic_iosIcSt11char_traitsIcEE
	.align		8
        /*0008*/ 	.dword	_ZTTSo
	.align		8
        /*0010*/ 	.dword	_ZTVSt15basic_streambufIcSt11char_traitsIcEE
	.align		8
        /*0018*/ 	.dword	_ZTVNSt7__cxx1115basic_stringbufIcSt11char_traitsIcESaIcEEE
	.align		8
        /*0020*/ 	.dword	_ZTTNSt7__cxx1119basic_ostringstreamIcSt11char_traitsIcESaIcEEE
	.align		8
        /*0028*/ 	.dword	_ZTVN10__cxxabiv119__pointer_type_infoE
	.align		8
        /*0030*/ 	.dword	_ZTVN10__cxxabiv120__function_type_infoE
	.align		8
        /*0038*/ 	.dword	_ZTVN10__cxxabiv117__class_type_infoE
	.align		8
        /*0040*/ 	.dword	_ZTVN10__cxxabiv120__si_class_type_infoE
	.align		8
        /*0048*/ 	.dword	_ZTVN3c105ErrorE
	.align		8
        /*0050*/ 	.dword	_ZTVN6caffe28OperatorINS_11CUDAContextEEE
	.align		8
        /*0058*/ 	.dword	_ZTVN6caffe226UnaryElementwiseWithArgsOpINS_11TensorTypesIJfN3c104HalfEEEENS_11CUDAContextENS_27UnaryFunctorWithDefaultCtorINS_11ReluFunctorIS5_EEEENS_15SameTypeAsInputEEE
	.align		8
        /*0060*/ 	.dword	_ZTVN6caffe227BinaryElementwiseWithArgsOpINS_11TensorTypesIJfN3c104HalfEEEENS_11CUDAContextENS_28BinaryFunctorWithDefaultCtorINS_19ReluGradientFunctorIS5_EEEENS_15SameTypeAsInputEEE


//--------------------- .text._ZN6caffe266_GLOBAL__N__42_tmpxft_00006ffb_00000000_7_relu_op_cpp1_ii_a0828ec822ReluGradientCUDAKernelIfEEviPKT_S4_PS2_ --------------------------
	.section	.text._ZN6caffe266_GLOBAL__N__42_tmpxft_00006ffb_00000000_7_relu_op_cpp1_ii_a0828ec822ReluGradientCUDAKernelIfEEviPKT_S4_PS2_,"ax",@progbits
	.align	128
        .global         _ZN6caffe266_GLOBAL__N__42_tmpxft_00006ffb_00000000_7_relu_op_cpp1_ii_a0828ec822ReluGradientCUDAKernelIfEEviPKT_S4_PS2_
        .type           _ZN6caffe266_GLOBAL__N__42_tmpxft_00006ffb_00000000_7_relu_op_cpp1_ii_a0828ec822ReluGradientCUDAKernelIfEEviPKT_S4_PS2_,@function
        .size           _ZN6caffe266_GLOBAL__N__42_tmpxft_00006ffb_00000000_7_relu_op_cpp1_ii_a0828ec822ReluGradientCUDAKernelIfEEviPKT_S4_PS2_,(.L_x_12 - _ZN6caffe266_GLOBAL__N__42_tmpxft_00006ffb_00000000_7_relu_op_cpp1_ii_a0828ec822ReluGradientCUDAKernelIfEEviPKT_S4_PS2_)
        .other          _ZN6caffe266_GLOBAL__N__42_tmpxft_00006ffb_00000000_7_relu_op_cpp1_ii_a0828ec822ReluGradientCUDAKernelIfEEviPKT_S4_PS2_,@"STO_CUDA_ENTRY STV_DEFAULT"
_ZN6caffe266_GLOBAL__N__42_tmpxft_00006ffb_00000000_7_relu_op_cpp1_ii_a0828ec822ReluGradientCUDAKernelIfEEviPKT_S4_PS2_:
.text._ZN6caffe266_GLOBAL__N__42_tmpxft_00006ffb_00000000_7_relu_op_cpp1_ii_a0828ec822ReluGradientCUDAKernelIfEEviPKT_S4_PS2_:
[----:B------:R-:W-:Y:S01]  /*0000*/  LDC R1, c[0x0][0x37c] ;  /* 0x0000df00ff017b82 */ /* 0x000fe20000000800 */
[----:B------:R-:W0:Y:S01]  /*0010*/  S2R R0, SR_CTAID.X ;  /* 0x0000000000007919 */ /* 0x000e220000002500 */
[----:B------:R-:W0:Y:S01]  /*0020*/  LDCU UR4, c[0x0][0x360] ;  /* 0x00006c00ff0477ac */ /* 0x000e220008000800 */
[----:B------:R-:W0:Y:S01]  /*0030*/  S2R R3, SR_TID.X ;  /* 0x0000000000037919 */ /* 0x000e220000002100 */
[----:B------:R-:W1:Y:S02]  /*0040*/  LDCU UR5, c[0x0][0x380] ;  /* 0x00007000ff0577ac */ /* 0x000e640008000800 */
[----:B-1----:R-:W-:Y:S01]  /*0050*/  USHF.R.S32.HI UR8, URZ, 0x1f, UR5 ;  /* 0x0000001fff087899 */ /* 0x002fe20008011405 */
[----:B0-----:R-:W-:-:S05]  /*0060*/  IMAD R0, R0, UR4, R3 ;  /* 0x0000000400007c24 */ /* 0x001fca000f8e0203 */
[----:B------:R-:W-:-:S04]  /*0070*/  ISETP.GE.U32.AND P0, PT, R0, UR5, PT ;  /* 0x0000000500007c0c */ /* 0x000fc8000bf06070 */
[----:B------:R-:W-:-:S13]  /*0080*/  ISETP.GE.U32.AND.EX P0, PT, RZ, UR8, PT, P0 ;  /* 0x00000008ff007c0c */ /* 0x000fda000bf06100 */
[----:B------:R-:W-:Y:S05]  /*0090*/  @P0 EXIT ;  /* 0x000000000000094d */ /* 0x000fea0003800000 */
[----:B------:R-:W0:Y:S01]  /*00a0*/  LDCU UR5, c[0x0][0x370] ;  /* 0x00006e00ff0577ac */ /* 0x000e220008000800 */
[----:B------:R-:W-:Y:S01]  /*00b0*/  IMAD.MOV.U32 R11, RZ, RZ, RZ ;  /* 0x000000ffff0b7224 */ /* 0x000fe200078e00ff */
[----:B------:R-:W1:Y:S01]  /*00c0*/  LDCU.64 UR6, c[0x0][0x358] ;  /* 0x00006b00ff0677ac */ /* 0x000e620008000a00 */
[----:B------:R-:W2:Y:S01]  /*00d0*/  LDCU UR9, c[0x0][0x380] ;  /* 0x00007000ff0977ac */ /* 0x000ea20008000800 */
[----:B------:R-:W3:Y:S01]  /*00e0*/  LDCU.64 UR10, c[0x0][0x390] ;  /* 0x00007200ff0a77ac */ /* 0x000ee20008000a00 */
[----:B------:R-:W4:Y:S01]  /*00f0*/  LDCU.64 UR12, c[0x0][0x398] ;  /* 0x00007300ff0c77ac */ /* 0x000f220008000a00 */
[----:B0-----:R-:W-:-:S12]  /*0100*/  UIMAD UR4, UR4, UR5, URZ ;  /* 0x00000005040472a4 */ /* 0x001fd8000f8e02ff */
.L_x_0:
[C---:B0-----:R-:W-:Y:S01]  /*0110*/  IMAD.SHL.U32 R7, R0.reuse, 0x4, RZ ;  /* 0x0000000400077824 */ /* 0x041fe200078e00ff */
[----:B------:R-:W-:-:S04]  /*0120*/  SHF.L.U64.HI R8, R0, 0x2, R11 ;  /* 0x0000000200087819 */ /* 0x000fc8000001020b */
[----:B---3--:R-:W-:-:S04]  /*0130*/  IADD3 R2, P0, PT, R7, UR10, RZ ;  /* 0x0000000a07027c10 */ /* 0x008fc8000ff1e0ff */
[----:B------:R-:W-:-:S05]  /*0140*/  IADD3.X R3, PT, PT, R8, UR11, RZ, P0, !PT ;  /* 0x0000000b08037c10 */ /* 0x000fca00087fe4ff */
[----:B-1----:R-:W3:Y:S01]  /*0150*/  LDG.E.CONSTANT R2, desc[UR6][R2.64] ;  /* 0x0000000602027981 */ /* 0x002ee2000c1e9900 */
[----:B------:R-:W-:Y:S01]  /*0160*/  IMAD.MOV.U32 R9, RZ, RZ, RZ ;  /* 0x000000ffff097224 */ /* 0x000fe200078e00ff */
[----:B---3--:R-:W-:-:S13]  /*0170*/  FSETP.GT.AND P0, PT, R2, RZ, PT ;  /* 0x000000ff0200720b */ /* 0x008fda0003f04000 */
[----:B------:R-:W0:Y:S02]  /*0180*/  @P0 LDC.64 R4, c[0x0][0x388] ;  /* 0x0000e200ff040b82 */ /* 0x000e240000000a00 */
[----:B0-----:R-:W-:-:S05]  /*0190*/  @P0 IADD3 R4, P1, PT, R7, R4, RZ ;  /* 0x0000000407040210 */ /* 0x001fca0007f3e0ff */
[----:B------:R-:W-:-:S05]  /*01a0*/  @P0 IMAD.X R5, R8, 0x1, R5, P1 ;  /* 0x0000000108050824 */ /* 0x000fca00008e0605 */
[----:B------:R-:W3:Y:S01]  /*01b0*/  @P0 LDG.E.CONSTANT R9, desc[UR6][R4.64] ;  /* 0x0000000604090981 */ /* 0x000ee2000c1e9900 */
[----:B----4-:R-:W-:-:S04]  /*01c0*/  IADD3 R6, P0, PT, R7, UR12, RZ ;  /* 0x0000000c07067c10 */ /* 0x010fc8000ff1e0ff */
[----:B------:R-:W-:Y:S02]  /*01d0*/  IADD3.X R7, PT, PT, R8, UR13, RZ, P0, !PT ;  /* 0x0000000d08077c10 */ /* 0x000fe400087fe4ff */
[----:B------:R-:W-:-:S05]  /*01e0*/  IADD3 R0, P0, PT, R0, UR4, RZ ;  /* 0x0000000400007c10 */ /* 0x000fca000ff1e0ff */
[----:B------:R-:W-:Y:S01]  /*01f0*/  IMAD.X R11, RZ, RZ, R11, P0 ;  /* 0x000000ffff0b7224 */ /* 0x000fe200000e060b */
[----:B--2---:R-:W-:-:S04]  /*0200*/  ISETP.GE.U32.AND P0, PT, R0, UR9, PT ;  /* 0x0000000900007c0c */ /* 0x004fc8000bf06070 */
[----:B------:R-:W-:Y:S01]  /*0210*/  ISETP.GE.U32.AND.EX P0, PT, R11, UR8, PT, P0 ;  /* 0x000000080b007c0c */ /* 0x000fe2000bf06100 */
[----:B---3--:R0:W-:-:S12]  /*0220*/  STG.E desc[UR6][R6.64], R9 ;  /* 0x0000000906007986 */ /* 0x0081d8000c101906 */
[----:B------:R-:W-:Y:S05]  /*0230*/  @!P0 BRA `(.L_x_0) ;  /* 0xfffffffc00b48947 */ /* 0x000fea000383ffff */
[----:B------:R-:W-:Y:S05]  /*0240*/  EXIT ;  /* 0x000000000000794d */ /* 0x000fea0003800000 */
.L_x_1:
[----:B------:R-:W-:-:S00]  /*0250*/  BRA `(.L_x_1) ;  /* 0xfffffffc00fc7947 */ /* 0x000fc0000383ffff */
[----:B------:R-:W-:-:S00]  /*0260*/  NOP ;  /* 0x0000000000007918 */ /* 0x000fc00000000000 */
        /* <DEDUP_REMOVED lines=9> */
.L_x_12:


//--------------------- .text._ZN6caffe266_GLOBAL__N__42_tmpxft_00006ffb_00000000_7_relu_op_cpp1_ii_a0828ec814ReluCUDAKernelIfEEviPKT_PS2_ --------------------------
	.section	.text._ZN6caffe266_GLOBAL__N__42_tmpxft_00006ffb_00000000_7_relu_op_cpp1_ii_a0828ec814ReluCUDAKernelIfEEviPKT_PS2_,"ax",@progbits
	.align	128
        .global         _ZN6caffe266_GLOBAL__N__42_tmpxft_00006ffb_00000000_7_relu_op_cpp1_ii_a0828ec814ReluCUDAKernelIfEEviPKT_PS2_
        .type           _ZN6caffe266_GLOBAL__N__42_tmpxft_00006ffb_00000000_7_relu_op_cpp1_ii_a0828ec814ReluCUDAKernelIfEEviPKT_PS2_,@function
        .size           _ZN6caffe266_GLOBAL__N__42_tmpxft_00006ffb_00000000_7_relu_op_cpp1_ii_a0828ec814ReluCUDAKernelIfEEviPKT_PS2_,(.L_x_13 - _ZN6caffe266_GLOBAL__N__42_tmpxft_00006ffb_00000000_7_relu_op_cpp1_ii_a0828ec814ReluCUDAKernelIfEEviPKT_PS2_)
        .other          _ZN6caffe266_GLOBAL__N__42_tmpxft_00006ffb_00000000_7_relu_op_cpp1_ii_a0828ec814ReluCUDAKernelIfEEviPKT_PS2_,@"STO_CUDA_ENTRY STV_DEFAULT"
_ZN6caffe266_GLOBAL__N__42_tmpxft_00006ffb_00000000_7_relu_op_cpp1_ii_a0828ec814ReluCUDAKernelIfEEviPKT_PS2_:
.text._ZN6caffe266_GLOBAL__N__42_tmpxft_00006ffb_00000000_7_relu_op_cpp1_ii_a0828ec814ReluCUDAKernelIfEEviPKT_PS2_:
        /* <DEDUP_REMOVED lines=17> */
.L_x_2:
[C---:B------:R-:W-:Y:S01]  /*0110*/  IMAD.SHL.U32 R2, R0.reuse, 0x4, RZ ;  /* 0x0000000400027824 */ /* 0x040fe200078e00ff */
[----:B------:R-:W-:-:S04]  /*0120*/  SHF.L.U64.HI R3, R0, 0x2, R9 ;  /* 0x0000000200037819 */ /* 0x000fc80000010209 */
[----:B---3--:R-:W-:-:S04]  /*0130*/  IADD3 R4, P0, PT, R2, UR10, RZ ;  /* 0x0000000a02047c10 */ /* 0x008fc8000ff1e0ff */
[----:B------:R-:W-:-:S05]  /*0140*/  IADD3.X R5, PT, PT, R3, UR11, RZ, P0, !PT ;  /* 0x0000000b03057c10 */ /* 0x000fca00087fe4ff */
[----:B-1----:R-:W3:Y:S01]  /*0150*/  LDG.E.CONSTANT R4, desc[UR6][R4.64] ;  /* 0x0000000604047981 */ /* 0x002ee2000c1e9900 */
[----:B----4-:R-:W-:Y:S01]  /*0160*/  IADD3 R2, P1, PT, R2, UR12, RZ ;  /* 0x0000000c02027c10 */ /* 0x010fe2000ff3e0ff */
[----:B------:R-:W-:-:S03]  /*0170*/  IMAD.MOV.U32 R7, RZ, RZ, RZ ;  /* 0x000000ffff077224 */ /* 0x000fc600078e00ff */
[----:B------:R-:W-:Y:S02]  /*0180*/  IADD3.X R3, PT, PT, R3, UR13, RZ, P1, !PT ;  /* 0x0000000d03037c10 */ /* 0x000fe40008ffe4ff */
[----:B---3--:R-:W-:-:S13]  /*0190*/  FSETP.GT.AND P0, PT, R4, RZ, PT ;  /* 0x000000ff0400720b */ /* 0x008fda0003f04000 */
[----:B------:R-:W-:Y:S01]  /*01a0*/  @P0 IMAD.MOV.U32 R7, RZ, RZ, R4 ;  /* 0x000000ffff070224 */ /* 0x000fe200078e0004 */
[----:B------:R-:W-:-:S04]  /*01b0*/  IADD3 R0, P0, PT, R0, UR4, RZ ;  /* 0x0000000400007c10 */ /* 0x000fc8000ff1e0ff */
[----:B------:R0:W-:Y:S01]  /*01c0*/  STG.E desc[UR6][R2.64], R7 ;  /* 0x0000000702007986 */ /* 0x0001e2000c101906 */
[----:B------:R-:W-:Y:S01]  /*01d0*/  IMAD.X R9, RZ, RZ, R9, P0 ;  /* 0x000000ffff097224 */ /* 0x000fe200000e0609 */
[----:B--2---:R-:W-:-:S04]  /*01e0*/  ISETP.GE.U32.AND P0, PT, R0, UR9, PT ;  /* 0x0000000900007c0c */ /* 0x004fc8000bf06070 */
[----:B------:R-:W-:-:S13]  /*01f0*/  ISETP.GE.U32.AND.EX P0, PT, R9, UR8, PT, P0 ;  /* 0x0000000809007c0c */ /* 0x000fda000bf06100 */
[----:B0-----:R-:W-:Y:S05]  /*0200*/  @!P0 BRA `(.L_x_2) ;  /* 0xfffffffc00c08947 */ /* 0x001fea000383ffff */
[----:B------:R-:W-:Y:S05]  /*0210*/  EXIT ;  /* 0x000000000000794d */ /* 0x000fea0003800000 */
.L_x_3:
        /* <DEDUP_REMOVED lines=14> */
.L_x_13:


//--------------------- .text._ZN6caffe266_GLOBAL__N__42_tmpxft_00006ffb_00000000_7_relu_op_cpp1_ii_a0828ec827ReluGradientHalf2CUDAKernelEiPK7__half2S3_PS1_ --------------------------
	.section	.text._ZN6caffe266_GLOBAL__N__42_tmpxft_00006ffb_00000000_7_relu_op_cpp1_ii_a0828ec827ReluGradientHalf2CUDAKernelEiPK7__half2S3_PS1_,"ax",@progbits
	.align	128
        .global         _ZN6caffe266_GLOBAL__N__42_tmpxft_00006ffb_00000000_7_relu_op_cpp1_ii_a0828ec827ReluGradientHalf2CUDAKernelEiPK7__half2S3_PS1_
        .type           _ZN6caffe266_GLOBAL__N__42_tmpxft_00006ffb_00000000_7_relu_op_cpp1_ii_a0828ec827ReluGradientHalf2CUDAKernelEiPK7__half2S3_PS1_,@function
        .size           _ZN6caffe266_GLOBAL__N__42_tmpxft_00006ffb_00000000_7_relu_op_cpp1_ii_a0828ec827ReluGradientHalf2CUDAKernelEiPK7__half2S3_PS1_,(.L_x_14 - _ZN6caffe266_GLOBAL__N__42_tmpxft_00006ffb_00000000_7_relu_op_cpp1_ii_a0828ec827ReluGradientHalf2CUDAKernelEiPK7__half2S3_PS1_)
        .other          _ZN6caffe266_GLOBAL__N__42_tmpxft_00006ffb_00000000_7_relu_op_cpp1_ii_a0828ec827ReluGradientHalf2CUDAKernelEiPK7__half2S3_PS1_,@"STO_CUDA_ENTRY STV_DEFAULT"
_ZN6caffe266_GLOBAL__N__42_tmpxft_00006ffb_00000000_7_relu_op_cpp1_ii_a0828ec827ReluGradientHalf2CUDAKernelEiPK7__half2S3_PS1_:
.text._ZN6caffe266_GLOBAL__N__42_tmpxft_00006ffb_00000000_7_relu_op_cpp1_ii_a0828ec827ReluGradientHalf2CUDAKernelEiPK7__half2S3_PS1_:
        /* <DEDUP_REMOVED lines=11> */
[----:B------:R-:W-:Y:S02]  /*00b0*/  IMAD.MOV.U32 R8, RZ, RZ, R0 ;  /* 0x000000ffff087224 */ /* 0x000fe400078e0000 */
[----:B------:R-:W-:Y:S01]  /*00c0*/  IMAD.MOV.U32 R11, RZ, RZ, RZ ;  /* 0x000000ffff0b7224 */ /* 0x000fe200078e00ff */
[----:B------:R-:W1:Y:S01]  /*00d0*/  LDCU.64 UR6, c[0x0][0x358] ;  /* 0x00006b00ff0677ac */ /* 0x000e620008000a00 */
[----:B------:R-:W2:Y:S01]  /*00e0*/  LDCU.64 UR10, c[0x0][0x388] ;  /* 0x00007100ff0a77ac */ /* 0x000ea20008000a00 */
[----:B------:R-:W3:Y:S01]  /*00f0*/  LDCU.128 UR12, c[0x0][0x390] ;  /* 0x00007200ff0c77ac */ /* 0x000ee20008000c00 */
[----:B0-----:R-:W-:-:S12]  /*0100*/  UIMAD UR4, UR4, UR5, URZ ;  /* 0x00000005040472a4 */ /* 0x001fd8000f8e02ff */
.L_x_4:
[C---:B0-----:R-:W-:Y:S01]  /*0110*/  IMAD.SHL.U32 R6, R8.reuse, 0x4, RZ ;  /* 0x0000000408067824 */ /* 0x041fe200078e00ff */
[----:B------:R-:W-:-:S04]  /*0120*/  SHF.L.U64.HI R7, R8, 0x2, R11 ;  /* 0x0000000208077819 */ /* 0x000fc8000001020b */
[C---:B---3--:R-:W-:Y:S02]  /*0130*/  IADD3 R2, P0, PT, R6.reuse, UR12, RZ ;  /* 0x0000000c06027c10 */ /* 0x048fe4000ff1e0ff */
[----:B--2---:R-:W-:Y:S02]  /*0140*/  IADD3 R4, P1, PT, R6, UR10, RZ ;  /* 0x0000000a06047c10 */ /* 0x004fe4000ff3e0ff */
[C---:B------:R-:W-:Y:S02]  /*0150*/  IADD3.X R3, PT, PT, R7.reuse, UR13, RZ, P0, !PT ;  /* 0x0000000d07037c10 */ /* 0x040fe400087fe4ff */
[----:B------:R-:W-:-:S03]  /*0160*/  IADD3.X R5, PT, PT, R7, UR11, RZ, P1, !PT ;  /* 0x0000000b07057c10 */ /* 0x000fc60008ffe4ff */
[----:B-1----:R-:W2:Y:S04]  /*0170*/  LDG.E.CONSTANT R2, desc[UR6][R2.64] ;  /* 0x0000000602027981 */ /* 0x002ea8000c1e9900 */
[----:B------:R-:W3:Y:S01]  /*0180*/  LDG.E.CONSTANT R5, desc[UR6][R4.64] ;  /* 0x0000000604057981 */ /* 0x000ee2000c1e9900 */
[----:B------:R-:W-:-:S04]  /*0190*/  IADD3 R6, P0, PT, R6, UR14, RZ ;  /* 0x0000000e06067c10 */ /* 0x000fc8000ff1e0ff */
[----:B------:R-:W-:Y:S02]  /*01a0*/  IADD3.X R7, PT, PT, R7, UR15, RZ, P0, !PT ;  /* 0x0000000f07077c10 */ /* 0x000fe400087fe4ff */
[----:B------:R-:W-:-:S05]  /*01b0*/  IADD3 R8, P0, PT, R8, UR4, RZ ;  /* 0x0000000408087c10 */ /* 0x000fca000ff1e0ff */
[----:B------:R-:W-:Y:S01]  /*01c0*/  IMAD.X R11, RZ, RZ, R11, P0 ;  /* 0x000000ffff0b7224 */ /* 0x000fe200000e060b */
[----:B------:R-:W-:-:S04]  /*01d0*/  ISETP.GE.U32.AND P0, PT, R8, UR9, PT ;  /* 0x0000000908007c0c */ /* 0x000fc8000bf06070 */
[----:B------:R-:W-:Y:S02]  /*01e0*/  ISETP.GE.U32.AND.EX P0, PT, R11, UR8, PT, P0 ;  /* 0x000000080b007c0c */ /* 0x000fe4000bf06100 */
[----:B--2---:R-:W-:-:S05]  /*01f0*/  HSET2.BF.GT.AND R0, R2, RZ.H0_H0, PT ;  /* 0x200000ff02007233 */ /* 0x004fca0003804080 */
[----:B---3--:R-:W-:-:S05]  /*0200*/  HFMA2 R9, R0, R5, -RZ ;  /* 0x0000000500097231 */ /* 0x008fca00001000ff */
[----:B------:R0:W-:Y:S01]  /*0210*/  STG.E desc[UR6][R6.64], R9 ;  /* 0x0000000906007986 */ /* 0x0001e2000c101906 */
[----:B------:R-:W-:Y:S05]  /*0220*/  @!P0 BRA `(.L_x_4) ;  /* 0xfffffffc00b88947 */ /* 0x000fea000383ffff */
[----:B------:R-:W-:Y:S05]  /*0230*/  EXIT ;  /* 0x000000000000794d */ /* 0x000fea0003800000 */
.L_x_5:
        /* <DEDUP_REMOVED lines=12> */
.L_x_14:


//--------------------- .text._ZN6caffe266_GLOBAL__N__42_tmpxft_00006ffb_00000000_7_relu_op_cpp1_ii_a0828ec826ReluGradientHalfCUDAKernelEiPK6__halfS3_PS1_ --------------------------
	.section	.text._ZN6caffe266_GLOBAL__N__42_tmpxft_00006ffb_00000000_7_relu_op_cpp1_ii_a0828ec826ReluGradientHalfCUDAKernelEiPK6__halfS3_PS1_,"ax",@progbits
	.align	128
        .global         _ZN6caffe266_GLOBAL__N__42_tmpxft_00006ffb_00000000_7_relu_op_cpp1_ii_a0828ec826ReluGradientHalfCUDAKernelEiPK6__halfS3_PS1_
        .type           _ZN6caffe266_GLOBAL__N__42_tmpxft_00006ffb_00000000_7_relu_op_cpp1_ii_a0828ec826ReluGradientHalfCUDAKernelEiPK6__halfS3_PS1_,@function
        .size           _ZN6caffe266_GLOBAL__N__42_tmpxft_00006ffb_00000000_7_relu_op_cpp1_ii_a0828ec826ReluGradientHalfCUDAKernelEiPK6__halfS3_PS1_,(.L_x_15 - _ZN6caffe266_GLOBAL__N__42_tmpxft_00006ffb_00000000_7_relu_op_cpp1_ii_a0828ec826ReluGradientHalfCUDAKernelEiPK6__halfS3_PS1_)
        .other          _ZN6caffe266_GLOBAL__N__42_tmpxft_00006ffb_00000000_7_relu_op_cpp1_ii_a0828ec826ReluGradientHalfCUDAKernelEiPK6__halfS3_PS1_,@"STO_CUDA_ENTRY STV_DEFAULT"
_ZN6caffe266_GLOBAL__N__42_tmpxft_00006ffb_00000000_7_relu_op_cpp1_ii_a0828ec826ReluGradientHalfCUDAKernelEiPK6__halfS3_PS1_:
.text._ZN6caffe266_GLOBAL__N__42_tmpxft_00006ffb_00000000_7_relu_op_cpp1_ii_a0828ec826ReluGradientHalfCUDAKernelEiPK6__halfS3_PS1_:
        /* <DEDUP_REMOVED lines=17> */
.L_x_6:
[C---:B0-----:R-:W-:Y:S01]  /*0110*/  IMAD.SHL.U32 R7, R0.reuse, 0x2, RZ ;  /* 0x0000000200077824 */ /* 0x041fe200078e00ff */
[----:B------:R-:W-:-:S04]  /*0120*/  SHF.L.U64.HI R8, R0, 0x1, R11 ;  /* 0x0000000100087819 */ /* 0x000fc8000001020b */
[----:B---3--:R-:W-:-:S04]  /*0130*/  IADD3 R2, P0, PT, R7, UR10, RZ ;  /* 0x0000000a07027c10 */ /* 0x008fc8000ff1e0ff */
[----:B------:R-:W-:-:S05]  /*0140*/  IADD3.X R3, PT, PT, R8, UR11, RZ, P0, !PT ;  /* 0x0000000b08037c10 */ /* 0x000fca00087fe4ff */
[----:B-1----:R-:W3:Y:S01]  /*0150*/  LDG.E.U16.CONSTANT R2, desc[UR6][R2.64] ;  /* 0x0000000602027981 */ /* 0x002ee2000c1e9500 */
[----:B------:R-:W-:Y:S02]  /*0160*/  PRMT R9, RZ, 0x7610, R9 ;  /* 0x00007610ff097816 */ /* 0x000fe40000000009 */
[----:B---3--:R-:W-:-:S13]  /*0170*/  HSETP2.GT.AND P0, PT, R2.H0_H0, RZ.H0_H0, PT ;  /* 0x200000ff02007234 */ /* 0x008fda0003f04800 */
[----:B------:R-:W0:Y:S02]  /*0180*/  @P0 LDC.64 R4, c[0x0][0x388] ;  /* 0x0000e200ff040b82 */ /* 0x000e240000000a00 */
[----:B0-----:R-:W-:-:S05]  /*0190*/  @P0 IADD3 R4, P1, PT, R7, R4, RZ ;  /* 0x0000000407040210 */ /* 0x001fca0007f3e0ff */
[----:B------:R-:W-:-:S05]  /*01a0*/  @P0 IMAD.X R5, R8, 0x1, R5, P1 ;  /* 0x0000000108050824 */ /* 0x000fca00008e0605 */
[----:B------:R-:W3:Y:S01]  /*01b0*/  @P0 LDG.E.U16.CONSTANT R9, desc[UR6][R4.64] ;  /* 0x0000000604090981 */ /* 0x000ee2000c1e9500 */
[----:B----4-:R-:W-:-:S04]  /*01c0*/  IADD3 R6, P0, PT, R7, UR12, RZ ;  /* 0x0000000c07067c10 */ /* 0x010fc8000ff1e0ff */
[----:B------:R-:W-:Y:S02]  /*01d0*/  IADD3.X R7, PT, PT, R8, UR13, RZ, P0, !PT ;  /* 0x0000000d08077c10 */ /* 0x000fe400087fe4ff */
[----:B------:R-:W-:-:S05]  /*01e0*/  IADD3 R0, P0, PT, R0, UR4, RZ ;  /* 0x0000000400007c10 */ /* 0x000fca000ff1e0ff */
[----:B------:R-:W-:Y:S01]  /*01f0*/  IMAD.X R11, RZ, RZ, R11, P0 ;  /* 0x000000ffff0b7224 */ /* 0x000fe200000e060b */
[----:B--2---:R-:W-:-:S04]  /*0200*/  ISETP.GE.U32.AND P0, PT, R0, UR9, PT ;  /* 0x0000000900007c0c */ /* 0x004fc8000bf06070 */
[----:B------:R-:W-:Y:S01]  /*0210*/  ISETP.GE.U32.AND.EX P0, PT, R11, UR8, PT, P0 ;  /* 0x000000080b007c0c */ /* 0x000fe2000bf06100 */
[----:B---3--:R0:W-:-:S12]  /*0220*/  STG.E.U16 desc[UR6][R6.64], R9 ;  /* 0x0000000906007986 */ /* 0x0081d8000c101506 */
[----:B------:R-:W-:Y:S05]  /*0230*/  @!P0 BRA `(.L_x_6) ;  /* 0xfffffffc00b48947 */ /* 0x000fea000383ffff */
[----:B------:R-:W-:Y:S05]  /*0240*/  EXIT ;  /* 0x000000000000794d */ /* 0x000fea0003800000 */
.L_x_7:
        /* <DEDUP_REMOVED lines=11> */
.L_x_15:


//--------------------- .text._ZN6caffe266_GLOBAL__N__42_tmpxft_00006ffb_00000000_7_relu_op_cpp1_ii_a0828ec819ReluHalf2CUDAKernelEiPK7__half2PS1_ --------------------------
	.section	.text._ZN6caffe266_GLOBAL__N__42_tmpxft_00006ffb_00000000_7_relu_op_cpp1_ii_a0828ec819ReluHalf2CUDAKernelEiPK7__half2PS1_,"ax",@progbits
	.align	128
        .global         _ZN6caffe266_GLOBAL__N__42_tmpxft_00006ffb_00000000_7_relu_op_cpp1_ii_a0828ec819ReluHalf2CUDAKernelEiPK7__half2PS1_
        .type           _ZN6caffe266_GLOBAL__N__42_tmpxft_00006ffb_00000000_7_relu_op_cpp1_ii_a0828ec819ReluHalf2CUDAKernelEiPK7__half2PS1_,@function
        .size           _ZN6caffe266_GLOBAL__N__42_tmpxft_00006ffb_00000000_7_relu_op_cpp1_ii_a0828ec819ReluHalf2CUDAKernelEiPK7__half2PS1_,(.L_x_16 - _ZN6caffe266_GLOBAL__N__42_tmpxft_00006ffb_00000000_7_relu_op_cpp1_ii_a0828ec819ReluHalf2CUDAKernelEiPK7__half2PS1_)
        .other          _ZN6caffe266_GLOBAL__N__42_tmpxft_00006ffb_00000000_7_relu_op_cpp1_ii_a0828ec819ReluHalf2CUDAKernelEiPK7__half2PS1_,@"STO_CUDA_ENTRY STV_DEFAULT"
_ZN6caffe266_GLOBAL__N__42_tmpxft_00006ffb_00000000_7_relu_op_cpp1_ii_a0828ec819ReluHalf2CUDAKernelEiPK7__half2PS1_:
.text._ZN6caffe266_GLOBAL__N__42_tmpxft_00006ffb_00000000_7_relu_op_cpp1_ii_a0828ec819ReluHalf2CUDAKernelEiPK7__half2PS1_:
        /* <DEDUP_REMOVED lines=15> */
[----:B------:R-:W3:Y:S01]  /*00f0*/  LDCU.64 UR12, c[0x0][0x390] ;  /* 0x00007200ff0c77ac */ /* 0x000ee20008000a00 */
[----:B0-----:R-:W-:-:S12]  /*0100*/  UIMAD UR4, UR4, UR5, URZ ;  /* 0x00000005040472a4 */ /* 0x001fd8000f8e02ff */
.L_x_8:
[C---:B0-----:R-:W-:Y:S01]  /*0110*/  IMAD.SHL.U32 R4, R6.reuse, 0x4, RZ ;  /* 0x0000000406047824 */ /* 0x041fe200078e00ff */
[----:B------:R-:W-:-:S04]  /*0120*/  SHF.L.U64.HI R5, R6, 0x2, R9 ;  /* 0x0000000206057819 */ /* 0x000fc80000010209 */
[----:B--2---:R-:W-:-:S04]  /*0130*/  IADD3 R2, P0, PT, R4, UR10, RZ ;  /* 0x0000000a04027c10 */ /* 0x004fc8000ff1e0ff */
[----:B------:R-:W-:-:S05]  /*0140*/  IADD3.X R3, PT, PT, R5, UR11, RZ, P0, !PT ;  /* 0x0000000b05037c10 */ /* 0x000fca00087fe4ff */
[----:B-1----:R-:W2:Y:S01]  /*0150*/  LDG.E.CONSTANT R2, desc[UR6][R2.64] ;  /* 0x0000000602027981 */ /* 0x002ea2000c1e9900 */
[----:B---3--:R-:W-:-:S04]  /*0160*/  IADD3 R4, P0, PT, R4, UR12, RZ ;  /* 0x0000000c04047c10 */ /* 0x008fc8000ff1e0ff */
[----:B------:R-:W-:Y:S02]  /*0170*/  IADD3.X R5, PT, PT, R5, UR13, RZ, P0, !PT ;  /* 0x0000000d05057c10 */ /* 0x000fe400087fe4ff */
[----:B------:R-:W-:-:S05]  /*0180*/  IADD3 R6, P0, PT, R6, UR4, RZ ;  /* 0x0000000406067c10 */ /* 0x000fca000ff1e0ff */
[----:B------:R-:W-:Y:S01]  /*0190*/  IMAD.X R9, RZ, RZ, R9, P0 ;  /* 0x000000ffff097224 */ /* 0x000fe200000e0609 */
[----:B------:R-:W-:-:S04]  /*01a0*/  ISETP.GE.U32.AND P0, PT, R6, UR9, PT ;  /* 0x0000000906007c0c */ /* 0x000fc8000bf06070 */
[----:B------:R-:W-:Y:S02]  /*01b0*/  ISETP.GE.U32.AND.EX P0, PT, R9, UR8, PT, P0 ;  /* 0x0000000809007c0c */ /* 0x000fe4000bf06100 */
[----:B--2---:R-:W-:-:S05]  /*01c0*/  HSET2.BF.GT.AND R0, R2, RZ.H0_H0, PT ;  /* 0x200000ff02007233 */ /* 0x004fca0003804080 */
[----:B------:R-:W-:-:S05]  /*01d0*/  HFMA2 R7, R0, R2, -RZ ;  /* 0x0000000200077231 */ /* 0x000fca00001000ff */
[----:B------:R0:W-:Y:S01]  /*01e0*/  STG.E desc[UR6][R4.64], R7 ;  /* 0x0000000704007986 */ /* 0x0001e2000c101906 */
[----:B------:R-:W-:Y:S05]  /*01f0*/  @!P0 BRA `(.L_x_8) ;  /* 0xfffffffc00c48947 */ /* 0x000fea000383ffff */
[----:B------:R-:W-:Y:S05]  /*0200*/  EXIT ;  /* 0x000000000000794d */ /* 0x000fea0003800000 */
.L_x_9:
        /* <DEDUP_REMOVED lines=15> */
.L_x_16:


//--------------------- .text._ZN6caffe266_GLOBAL__N__42_tmpxft_00006ffb_00000000_7_relu_op_cpp1_ii_a0828ec818ReluHalfCUDAKernelEiPK6__halfPS1_ --------------------------
	.section	.text._ZN6caffe266_GLOBAL__N__42_tmpxft_00006ffb_00000000_7_relu_op_cpp1_ii_a0828ec818ReluHalfCUDAKernelEiPK6__halfPS1_,"ax",@progbits
	.align	128
        .global         _ZN6caffe266_GLOBAL__N__42_tmpxft_00006ffb_00000000_7_relu_op_cpp1_ii_a0828ec818ReluHalfCUDAKernelEiPK6__halfPS1_
        .type           _ZN6caffe266_GLOBAL__N__42_tmpxft_00006ffb_00000000_7_relu_op_cpp1_ii_a0828ec818ReluHalfCUDAKernelEiPK6__halfPS1_,@function
        .size           _ZN6caffe266_GLOBAL__N__42_tmpxft_00006ffb_00000000_7_relu_op_cpp1_ii_a0828ec818ReluHalfCUDAKernelEiPK6__halfPS1_,(.L_x_17 - _ZN6caffe266_GLOBAL__N__42_tmpxft_00006ffb_00000000_7_relu_op_cpp1_ii_a0828ec818ReluHalfCUDAKernelEiPK6__halfPS1_)
        .other          _ZN6caffe266_GLOBAL__N__42_tmpxft_00006ffb_00000000_7_relu_op_cpp1_ii_a0828ec818ReluHalfCUDAKernelEiPK6__halfPS1_,@"STO_CUDA_ENTRY STV_DEFAULT"
_ZN6caffe266_GLOBAL__N__42_tmpxft_00006ffb_00000000_7_relu_op_cpp1_ii_a0828ec818ReluHalfCUDAKernelEiPK6__halfPS1_:
.text._ZN6caffe266_GLOBAL__N__42_tmpxft_00006ffb_00000000_7_relu_op_cpp1_ii_a0828ec818ReluHalfCUDAKernelEiPK6__halfPS1_:
        /* <DEDUP_REMOVED lines=14> */
[----:B------:R-:W2:Y:S01]  /*00e0*/  LDCU UR9, c[0x0][0x380] ;  /* 0x00007000ff0977ac */ /* 0x000ea20008000800 */
[----:B------:R-:W3:Y:S01]  /*00f0*/  LDCU.64 UR10, c[0x0][0x388] ;  /* 0x00007100ff0a77ac */ /* 0x000ee20008000a00 */
[----:B------:R-:W4:Y:S01]  /*0100*/  LDCU.64 UR12, c[0x0][0x390] ;  /* 0x00007200ff0c77ac */ /* 0x000f220008000a00 */
[----:B0-----:R-:W-:-:S12]  /*0110*/  UIMAD UR4, UR4, UR5, URZ ;  /* 0x00000005040472a4 */ /* 0x001fd8000f8e02ff */
.L_x_10:
[C---:B------:R-:W-:Y:S01]  /*0120*/  IMAD.SHL.U32 R2, R6.reuse, 0x2, RZ ;  /* 0x0000000206027824 */ /* 0x040fe200078e00ff */
[----:B------:R-:W-:-:S04]  /*0130*/  SHF.L.U64.HI R3, R6, 0x1, R7 ;  /* 0x0000000106037819 */ /* 0x000fc80000010207 */
[----:B---3--:R-:W-:-:S04]  /*0140*/  IADD3 R4, P0, PT, R2, UR10, RZ ;  /* 0x0000000a02047c10 */ /* 0x008fc8000ff1e0ff */
[----:B------:R-:W-:-:S05]  /*0150*/  IADD3.X R5, PT, PT, R3, UR11, RZ, P0, !PT ;  /* 0x0000000b03057c10 */ /* 0x000fca00087fe4ff */
[----:B-1----:R-:W3:Y:S01]  /*0160*/  LDG.E.U16.CONSTANT R4, desc[UR6][R4.64] ;  /* 0x0000000604047981 */ /* 0x002ee2000c1e9500 */
[----:B------:R-:W-:Y:S02]  /*0170*/  PRMT R0, RZ, 0x7610, R0 ;  /* 0x00007610ff007816 */ /* 0x000fe40000000000 */
[----:B----4-:R-:W-:-:S04]  /*0180*/  IADD3 R2, P1, PT, R2, UR12, RZ ;  /* 0x0000000c02027c10 */ /* 0x010fc8000ff3e0ff */
[----:B------:R-:W-:Y:S02]  /*0190*/  IADD3.X R3, PT, PT, R3, UR13, RZ, P1, !PT ;  /* 0x0000000d03037c10 */ /* 0x000fe40008ffe4ff */
[----:B---3--:R-:W-:-:S13]  /*01a0*/  HSETP2.GT.AND P0, PT, R4.H0_H0, RZ.H0_H0, PT ;  /* 0x200000ff04007234 */ /* 0x008fda0003f04800 */
[----:B------:R-:W-:Y:S02]  /*01b0*/  @P0 PRMT R0, R4, 0x7610, R0 ;  /* 0x0000761004000816 */ /* 0x000fe40000000000 */
[----:B------:R-:W-:-:S03]  /*01c0*/  IADD3 R6, P0, PT, R6, UR4, RZ ;  /* 0x0000000406067c10 */ /* 0x000fc6000ff1e0ff */
[----:B------:R0:W-:Y:S02]  /*01d0*/  STG.E.U16 desc[UR6][R2.64], R0 ;  /* 0x0000000002007986 */ /* 0x0001e4000c101506 */
[----:B------:R-:W-:Y:S01]  /*01e0*/  IMAD.X R7, RZ, RZ, R7, P0 ;  /* 0x000000ffff077224 */ /* 0x000fe200000e0607 */
[----:B--2---:R-:W-:-:S04]  /*01f0*/  ISETP.GE.U32.AND P0, PT, R6, UR9, PT ;  /* 0x0000000906007c0c */ /* 0x004fc8000bf06070 */
[----:B------:R-:W-:-:S13]  /*0200*/  ISETP.GE.U32.AND.EX P0, PT, R7, UR8, PT, P0 ;  /* 0x0000000807007c0c */ /* 0x000fda000bf06100 */
[----:B0-----:R-:W-:Y:S05]  /*0210*/  @!P0 BRA `(.L_x_10) ;  /* 0xfffffffc00c08947 */ /* 0x001fea000383ffff */
[----:B------:R-:W-:Y:S05]  /*0220*/  EXIT ;  /* 0x000000000000794d */ /* 0x000fea0003800000 */
.L_x_11:
        /* <DEDUP_REMOVED lines=13> */
.L_x_17:


//--------------------- .nv.shared.reserved.0     --------------------------
	.section	.nv.shared.reserved.0,"aw",@nobits
	.weak		__nv_reservedSMEM_offset_0_alias
	.size		__nv_reservedSMEM_offset_0_alias, 0, 64
	.other		__nv_reservedSMEM_offset_0_alias,@"STO_CUDA_RESERVED_SHARED STV_DEFAULT"
__nv_reservedSMEM_offset_0_alias:
	.zero		0
	.zero		64


//--------------------- .nv.global                --------------------------
	.section	.nv.global,"aw",@nobits
	.align	8
.nv.global:
	.type		_ZTVN10__cxxabiv120__si_class_type_infoE,@object
	.size		_ZTVN10__cxxabiv120__si_class_type_infoE,(_ZTTNSt7__cxx1119basic_ostringstreamIcSt11char_traitsIcESaIcEEE - _ZTVN10__cxxabiv120__si_class_type_infoE)
_ZTVN10__cxxabiv120__si_class_type_infoE:
	.zero		8
	.type		_ZTTNSt7__cxx1119basic_ostringstreamIcSt11char_traitsIcESaIcEEE,@object
	.size		_ZTTNSt7__cxx1119basic_ostringstreamIcSt11char_traitsIcESaIcEEE,(_ZTVN10__cxxabiv120__function_type_infoE - _ZTTNSt7__cxx1119basic_ostringstreamIcSt11char_traitsIcESaIcEEE)
_ZTTNSt7__cxx1119basic_ostringstreamIcSt11char_traitsIcESaIcEEE:
	.zero		8
	.type		_ZTVN10__cxxabiv120__function_type_infoE,@object
	.size		_ZTVN10__cxxabiv120__function_type_infoE,(_ZTVN10__cxxabiv117__class_type_infoE - _ZTVN10__cxxabiv120__function_type_infoE)
_ZTVN10__cxxabiv120__function_type_infoE:
	.zero		8
	.type		_ZTVN10__cxxabiv117__class_type_infoE,@object
	.size		_ZTVN10__cxxabiv117__class_type_infoE,(_ZTTSo - _ZTVN10__cxxabiv117__class_type_infoE)
_ZTVN10__cxxabiv117__class_type_infoE:
	.zero		8
	.type		_ZTTSo,@object
	.size		_ZTTSo,(_ZTVN10__cxxabiv119__pointer_type_infoE - _ZTTSo)
_ZTTSo:
	.zero		8
	.type		_ZTVN10__cxxabiv119__pointer_type_infoE,@object
	.size		_ZTVN10__cxxabiv119__pointer_type_infoE,(_ZTVSt9basic_iosIcSt11char_traitsIcEE - _ZTVN10__cxxabiv119__pointer_type_infoE)
_ZTVN10__cxxabiv119__pointer_type_infoE:
	.zero		8
	.type		_ZTVSt9basic_iosIcSt11char_traitsIcEE,@object
	.size		_ZTVSt9basic_iosIcSt11char_traitsIcEE,(_ZTVN3c105ErrorE - _ZTVSt9basic_iosIcSt11char_traitsIcEE)
_ZTVSt9basic_iosIcSt11char_traitsIcEE:
	.zero		32
	.type		_ZTVN3c105ErrorE,@object
	.size		_ZTVN3c105ErrorE,(_ZTVSt15basic_streambufIcSt11char_traitsIcEE - _ZTVN3c105ErrorE)
_ZTVN3c105ErrorE:
	.zero		40
	.type		_ZTVSt15basic_streambufIcSt11char_traitsIcEE,@object
	.size		_ZTVSt15basic_streambufIcSt11char_traitsIcEE,(_ZTVNSt7__cxx1115basic_stringbufIcSt11char_traitsIcESaIcEEE - _ZTVSt15basic_streambufIcSt11char_traitsIcEE)
_ZTVSt15basic_streambufIcSt11char_traitsIcEE:
	.zero		128
	.type		_ZTVNSt7__cxx1115basic_stringbufIcSt11char_traitsIcESaIcEEE,@object
	.size		_ZTVNSt7__cxx1115basic_stringbufIcSt11char_traitsIcESaIcEEE,(_ZTVN6caffe227BinaryElementwiseWithArgsOpINS_11TensorTypesIJfN3c104HalfEEEENS_11CUDAContextENS_28BinaryFunctorWithDefaultCtorINS_19ReluGradientFunctorIS5_EEEENS_15SameTypeAsInputEEE - _ZTVNSt7__cxx1115basic_stringbufIcSt11char_traitsIcESaIcEEE)
_ZTVNSt7__cxx1115basic_stringbufIcSt11char_traitsIcESaIcEEE:
	.zero		128
	.type		_ZTVN6caffe227BinaryElementwiseWithArgsOpINS_11TensorTypesIJfN3c104HalfEEEENS_11CUDAContextENS_28BinaryFunctorWithDefaultCtorINS_19ReluGradientFunctorIS5_EEEENS_15SameTypeAsInputEEE,@object
	.size		_ZTVN6caffe227BinaryElementwiseWithArgsOpINS_11TensorTypesIJfN3c104HalfEEEENS_11CUDAContextENS_28BinaryFunctorWithDefaultCtorINS_19ReluGradientFunctorIS5_EEEENS_15SameTypeAsInputEEE,(_ZTVN6caffe28OperatorINS_11CUDAContextEEE - _ZTVN6caffe227BinaryElementwiseWithArgsOpINS_11TensorTypesIJfN3c104HalfEEEENS_11CUDAContextENS_28BinaryFunctorWithDefaultCtorINS_19ReluGradientFunctorIS5_EEEENS_15SameTypeAsInputEEE)
_ZTVN6caffe227BinaryElementwiseWithArgsOpINS_11TensorTypesIJfN3c104HalfEEEENS_11CUDAContextENS_28BinaryFunctorWithDefaultCtorINS_19ReluGradientFunctorIS5_EEEENS_15SameTypeAsInputEEE:
	.zero		136
	.type		_ZTVN6caffe28OperatorINS_11CUDAContextEEE,@object
	.size		_ZTVN6caffe28OperatorINS_11CUDAContextEEE,(_ZTVN6caffe226UnaryElementwiseWithArgsOpINS_11TensorTypesIJfN3c104HalfEEEENS_11CUDAContextENS_27UnaryFunctorWithDefaultCtorINS_11ReluFunctorIS5_EEEENS_15SameTypeAsInputEEE - _ZTVN6caffe28OperatorINS_11CUDAContextEEE)
_ZTVN6caffe28OperatorINS_11CUDAContextEEE:
	.zero		136
	.type		_ZTVN6caffe226UnaryElementwiseWithArgsOpINS_11TensorTypesIJfN3c104HalfEEEENS_11CUDAContextENS_27UnaryFunctorWithDefaultCtorINS_11ReluFunctorIS5_EEEENS_15SameTypeAsInputEEE,@object
	.size		_ZTVN6caffe226UnaryElementwiseWithArgsOpINS_11TensorTypesIJfN3c104HalfEEEENS_11CUDAContextENS_27UnaryFunctorWithDefaultCtorINS_11ReluFunctorIS5_EEEENS_15SameTypeAsInputEEE,(.L_11 - _ZTVN6caffe226UnaryElementwiseWithArgsOpINS_11TensorTypesIJfN3c104HalfEEEENS_11CUDAContextENS_27UnaryFunctorWithDefaultCtorINS_11ReluFunctorIS5_EEEENS_15SameTypeAsInputEEE)
_ZTVN6caffe226UnaryElementwiseWithArgsOpINS_11TensorTypesIJfN3c104HalfEEEENS_11CUDAContextENS_27UnaryFunctorWithDefaultCtorINS_11ReluFunctorIS5_EEEENS_15SameTypeAsInputEEE:
	.zero		136
.L_11:


//--------------------- .nv.constant0._ZN6caffe266_GLOBAL__N__42_tmpxft_00006ffb_00000000_7_relu_op_cpp1_ii_a0828ec822ReluGradientCUDAKernelIfEEviPKT_S4_PS2_ --------------------------
	.section	.nv.constant0._ZN6caffe266_GLOBAL__N__42_tmpxft_00006ffb_00000000_7_relu_op_cpp1_ii_a0828ec822ReluGradientCUDAKernelIfEEviPKT_S4_PS2_,"a",@progbits
	.sectionflags	@""
	.align	4
.nv.constant0._ZN6caffe266_GLOBAL__N__42_tmpxft_00006ffb_00000000_7_relu_op_cpp1_ii_a0828ec822ReluGradientCUDAKernelIfEEviPKT_S4_PS2_:
	.zero		928


//--------------------- .nv.constant0._ZN6caffe266_GLOBAL__N__42_tmpxft_00006ffb_00000000_7_relu_op_cpp1_ii_a0828ec814ReluCUDAKernelIfEEviPKT_PS2_ --------------------------
	.section	.nv.constant0._ZN6caffe266_GLOBAL__N__42_tmpxft_00006ffb_00000000_7_relu_op_cpp1_ii_a0828ec814ReluCUDAKernelIfEEviPKT_PS2_,"a",@progbits
	.sectionflags	@""
	.align	4
.nv.constant0._ZN6caffe266_GLOBAL__N__42_tmpxft_00006ffb_00000000_7_relu_op_cpp1_ii_a0828ec814ReluCUDAKernelIfEEviPKT_PS2_:
	.zero		920


//--------------------- .nv.constant0._ZN6caffe266_GLOBAL__N__42_tmpxft_00006ffb_00000000_7_relu_op_cpp1_ii_a0828ec827ReluGradientHalf2CUDAKernelEiPK7__half2S3_PS1_ --------------------------
	.section	.nv.constant0._ZN6caffe266_GLOBAL__N__42_tmpxft_00006ffb_00000000_7_relu_op_cpp1_ii_a0828ec827ReluGradientHalf2CUDAKernelEiPK7__half2S3_PS1_,"a",@progbits
	.sectionflags	@""
	.align	4
.nv.constant0._ZN6caffe266_GLOBAL__N__42_tmpxft_00006ffb_00000000_7_relu_op_cpp1_ii_a0828ec827ReluGradientHalf2CUDAKernelEiPK7__half2S3_PS1_:
	.zero		928


//--------------------- .nv.constant0._ZN6caffe266_GLOBAL__N__42_tmpxft_00006ffb_00000000_7_relu_op_cpp1_ii_a0828ec826ReluGradientHalfCUDAKernelEiPK6__halfS3_PS1_ --------------------------
	.section	.nv.constant0._ZN6caffe266_GLOBAL__N__42_tmpxft_00006ffb_00000000_7_relu_op_cpp1_ii_a0828ec826ReluGradientHalfCUDAKernelEiPK6__halfS3_PS1_,"a",@progbits
	.sectionflags	@""
	.align	4
.nv.constant0._ZN6caffe266_GLOBAL__N__42_tmpxft_00006ffb_00000000_7_relu_op_cpp1_ii_a0828ec826ReluGradientHalfCUDAKernelEiPK6__halfS3_PS1_:
	.zero		928


//--------------------- .nv.constant0._ZN6caffe266_GLOBAL__N__42_tmpxft_00006ffb_00000000_7_relu_op_cpp1_ii_a0828ec819ReluHalf2CUDAKernelEiPK7__half2PS1_ --------------------------
	.section	.nv.constant0._ZN6caffe266_GLOBAL__N__42_tmpxft_00006ffb_00000000_7_relu_op_cpp1_ii_a0828ec819ReluHalf2CUDAKernelEiPK7__half2PS1_,"a",@progbits
	.sectionflags	@""
	.align	4
.nv.constant0._ZN6caffe266_GLOBAL__N__42_tmpxft_00006ffb_00000000_7_relu_op_cpp1_ii_a0828ec819ReluHalf2CUDAKernelEiPK7__half2PS1_:
	.zero		920


//--------------------- .nv.constant0._ZN6caffe266_GLOBAL__N__42_tmpxft_00006ffb_00000000_7_relu_op_cpp1_ii_a0828ec818ReluHalfCUDAKernelEiPK6__halfPS1_ --------------------------
	.section	.nv.constant0._ZN6caffe266_GLOBAL__N__42_tmpxft_00006ffb_00000000_7_relu_op_cpp1_ii_a0828ec818ReluHalfCUDAKernelEiPK6__halfPS1_,"a",@progbits
	.sectionflags	@""
	.align	4
.nv.constant0._ZN6caffe266_GLOBAL__N__42_tmpxft_00006ffb_00000000_7_relu_op_cpp1_ii_a0828ec818ReluHalfCUDAKernelEiPK6__halfPS1_:
	.zero		920


//--------------------- SYMBOLS --------------------------

	.type		.nv.reservedSmem.offset0,@object
	.size		.nv.reservedSmem.offset0,0x4
